	.target	sm_90a

	.elftype	@"ET_EXEC"


//--------------------- .note.nv.tkinfo           --------------------------
	.section	.note.nv.tkinfo,"",@"SHT_NOTE"
	.sectionflags	@"SHF_NOTE_NV_TKINFO"
	.tkinfo
        /*0018*/ 	.word	0x00000002
        /*0030*/ 	.string	""
        /*0030*/ 	.string	"ptxas"
        /*0030*/ 	.string	"Cuda compilation tools, release 13.0, V13.0.88"
        /*0030*/ 	.string	"Build cuda_13.0.r13.0/compiler.36424714_0"
        /*0030*/ 	.string	"-arch sm_90a -m 64 "



//--------------------- .note.nv.cuinfo           --------------------------
	.section	.note.nv.cuinfo,"",@"SHT_NOTE"
	.sectionflags	@"SHF_NOTE_NV_CUINFO"
        /*0018*/ 	.short	0x0002
        /*001a*/ 	.short	0x005a
        /*001c*/ 	.short	0x0082
	.zero		2


//--------------------- .nv.info                  --------------------------
	.section	.nv.info,"",@"SHT_CUDA_INFO"
	.align	4


	//----- nvinfo : EIATTR_REGCOUNT
	.align		4
        /*0000*/ 	.byte	0x04, 0x2f
        /*0002*/ 	.short	(.L_15 - .L_14)
	.align		4
.L_14:
        /*0004*/ 	.word	index@(_ZN7cutlass13device_kernelINS_4gemm6kernel13GemmUniversalIN4cute5tupleIJiiiiEEENS1_10collective13CollectiveMmaINS1_34MainloopSm90TmaGmmaWarpSpecializedILi2ENS5_IJNS4_1CILi1EEESB_SB_EEENS1_35KernelTmaWarpSpecializedCooperativeEEENS5_IJNSA_ILi128EEENSA_ILi64EEESG_EEEfNS5_IJlSB_lEEEfSI_NS4_8TiledMMAINS4_8MMA_AtomIJNS4_4SM904GMMA29MMA_64x64x8_F32TF32TF32_SS_TNILNSM_7ScaleInE1ELSO_1EEEEEENS4_6LayoutINS5_IJNSA_ILi2EEESB_SB_EEENS5_IJSB_NSA_ILi0EEESU_EEEEENS5_IJNS4_10UnderscoreESX_SX_EEEEENS4_13SM90_TMA_LOADENS4_14ComposedLayoutINS4_7SwizzleILi3ELi4ELi3EEENS4_18smem_ptr_flag_bitsILi32EEENSR_INS5_IJNSA_ILi8EEENSA_ILi32EEEEEENS5_IJS17_SB_EEEEEEEvNS4_8identityES10_S1B_vS1C_EENS_8epilogue10collective6detail29Sm90TmaWarpSpecializedAdapterINS1F_15DefaultEpilogueIfSI_SI_NS1E_6thread17LinearCombinationIfLi1EffLNS1J_9ScaleType4KindE0ELNS_15FloatRoundStyleE2EfEENS1_15EpilogueDefaultEEEEEvvEEEEvNT_6ParamsE)
        /*0008*/ 	.word	0x000000a8


	//----- nvinfo : EIATTR_FRAME_SIZE
	.align		4
.L_15:
        /*000c*/ 	.byte	0x04, 0x11
        /*000e*/ 	.short	(.L_17 - .L_16)
	.align		4
.L_16:
        /*0010*/ 	.word	index@(_ZN7cutlass13device_kernelINS_4gemm6kernel13GemmUniversalIN4cute5tupleIJiiiiEEENS1_10collective13CollectiveMmaINS1_34MainloopSm90TmaGmmaWarpSpecializedILi2ENS5_IJNS4_1CILi1EEESB_SB_EEENS1_35KernelTmaWarpSpecializedCooperativeEEENS5_IJNSA_ILi128EEENSA_ILi64EEESG_EEEfNS5_IJlSB_lEEEfSI_NS4_8TiledMMAINS4_8MMA_AtomIJNS4_4SM904GMMA29MMA_64x64x8_F32TF32TF32_SS_TNILNSM_7ScaleInE1ELSO_1EEEEEENS4_6LayoutINS5_IJNSA_ILi2EEESB_SB_EEENS5_IJSB_NSA_ILi0EEESU_EEEEENS5_IJNS4_10UnderscoreESX_SX_EEEEENS4_13SM90_TMA_LOADENS4_14ComposedLayoutINS4_7SwizzleILi3ELi4ELi3EEENS4_18smem_ptr_flag_bitsILi32EEENSR_INS5_IJNSA_ILi8EEENSA_ILi32EEEEEENS5_IJS17_SB_EEEEEEEvNS4_8identityES10_S1B_vS1C_EENS_8epilogue10collective6detail29Sm90TmaWarpSpecializedAdapterINS1F_15DefaultEpilogueIfSI_SI_NS1E_6thread17LinearCombinationIfLi1EffLNS1J_9ScaleType4KindE0ELNS_15FloatRoundStyleE2EfEENS1_15EpilogueDefaultEEEEEvvEEEEvNT_6ParamsE)
        /*0014*/ 	.word	0x00000000


	//----- nvinfo : EIATTR_MIN_STACK_SIZE
	.align		4
.L_17:
        /*0018*/ 	.byte	0x04, 0x12
        /*001a*/ 	.short	(.L_19 - .L_18)
	.align		4
.L_18:
        /*001c*/ 	.word	index@(_ZN7cutlass13device_kernelINS_4gemm6kernel13GemmUniversalIN4cute5tupleIJiiiiEEENS1_10collective13CollectiveMmaINS1_34MainloopSm90TmaGmmaWarpSpecializedILi2ENS5_IJNS4_1CILi1EEESB_SB_EEENS1_35KernelTmaWarpSpecializedCooperativeEEENS5_IJNSA_ILi128EEENSA_ILi64EEESG_EEEfNS5_IJlSB_lEEEfSI_NS4_8TiledMMAINS4_8MMA_AtomIJNS4_4SM904GMMA29MMA_64x64x8_F32TF32TF32_SS_TNILNSM_7ScaleInE1ELSO_1EEEEEENS4_6LayoutINS5_IJNSA_ILi2EEESB_SB_EEENS5_IJSB_NSA_ILi0EEESU_EEEEENS5_IJNS4_10UnderscoreESX_SX_EEEEENS4_13SM90_TMA_LOADENS4_14ComposedLayoutINS4_7SwizzleILi3ELi4ELi3EEENS4_18smem_ptr_flag_bitsILi32EEENSR_INS5_IJNSA_ILi8EEENSA_ILi32EEEEEENS5_IJS17_SB_EEEEEEEvNS4_8identityES10_S1B_vS1C_EENS_8epilogue10collective6detail29Sm90TmaWarpSpecializedAdapterINS1F_15DefaultEpilogueIfSI_SI_NS1E_6thread17LinearCombinationIfLi1EffLNS1J_9ScaleType4KindE0ELNS_15FloatRoundStyleE2EfEENS1_15EpilogueDefaultEEEEEvvEEEEvNT_6ParamsE)
        /*0020*/ 	.word	0x00000000
.L_19:


//--------------------- .nv.compat                --------------------------
	.section	.nv.compat,"",@"SHT_CUDA_COMPAT_INFO"
	.align	4
        /*0000*/ 	.byte	0x02, 0x09, 0x01, 0x00, 0x02, 0x02, 0x04, 0x00, 0x02, 0x05, 0x05, 0x00, 0x03, 0x07, 0x01, 0x01
        /*0010*/ 	.byte	0x02, 0x03, 0x01, 0x00, 0x02, 0x06, 0x01, 0x00, 0x04, 0x0b, 0x08, 0x00, 0x00, 0x00, 0x00, 0x00
        /*0020*/ 	.byte	0x00, 0x00, 0x00, 0x00


//--------------------- .nv.info._ZN7cutlass13device_kernelINS_4gemm6kernel13GemmUniversalIN4cute5tupleIJiiiiEEENS1_10collective13CollectiveMmaINS1_34MainloopSm90TmaGmmaWarpSpecializedILi2ENS5_IJNS4_1CILi1EEESB_SB_EEENS1_35KernelTmaWarpSpecializedCooperativeEEENS5_IJNSA_ILi128EEENSA_ILi64EEESG_EEEfNS5_IJlSB_lEEEfSI_NS4_8TiledMMAINS4_8MMA_AtomIJNS4_4SM904GMMA29MMA_64x64x8_F32TF32TF32_SS_TNILNSM_7ScaleInE1ELSO_1EEEEEENS4_6LayoutINS5_IJNSA_ILi2EEESB_SB_EEENS5_IJSB_NSA_ILi0EEESU_EEEEENS5_IJNS4_10UnderscoreESX_SX_EEEEENS4_13SM90_TMA_LOADENS4_14ComposedLayoutINS4_7SwizzleILi3ELi4ELi3EEENS4_18smem_ptr_flag_bitsILi32EEENSR_INS5_IJNSA_ILi8EEENSA_ILi32EEEEEENS5_IJS17_SB_EEEEEEEvNS4_8identityES10_S1B_vS1C_EENS_8epilogue10collective6detail29Sm90TmaWarpSpecializedAdapterINS1F_15DefaultEpilogueIfSI_SI_NS1E_6thread17LinearCombinationIfLi1EffLNS1J_9ScaleType4KindE0ELNS_15FloatRoundStyleE2EfEENS1_15EpilogueDefaultEEEEEvvEEEEvNT_6ParamsE --------------------------
	.section	.nv.info._ZN7cutlass13device_kernelINS_4gemm6kernel13GemmUniversalIN4cute5tupleIJiiiiEEENS1_10collective13CollectiveMmaINS1_34MainloopSm90TmaGmmaWarpSpecializedILi2ENS5_IJNS4_1CILi1EEESB_SB_EEENS1_35KernelTmaWarpSpecializedCooperativeEEENS5_IJNSA_ILi128EEENSA_ILi64EEESG_EEEfNS5_IJlSB_lEEEfSI_NS4_8TiledMMAINS4_8MMA_AtomIJNS4_4SM904GMMA29MMA_64x64x8_F32TF32TF32_SS_TNILNSM_7ScaleInE1ELSO_1EEEEEENS4_6LayoutINS5_IJNSA_ILi2EEESB_SB_EEENS5_IJSB_NSA_ILi0EEESU_EEEEENS5_IJNS4_10UnderscoreESX_SX_EEEEENS4_13SM90_TMA_LOADENS4_14ComposedLayoutINS4_7SwizzleILi3ELi4ELi3EEENS4_18smem_ptr_flag_bitsILi32EEENSR_INS5_IJNSA_ILi8EEENSA_ILi32EEEEEENS5_IJS17_SB_EEEEEEEvNS4_8identityES10_S1B_vS1C_EENS_8epilogue10collective6detail29Sm90TmaWarpSpecializedAdapterINS1F_15DefaultEpilogueIfSI_SI_NS1E_6thread17LinearCombinationIfLi1EffLNS1J_9ScaleType4KindE0ELNS_15FloatRoundStyleE2EfEENS1_15EpilogueDefaultEEEEEvvEEEEvNT_6ParamsE,"",@"SHT_CUDA_INFO"
	.sectionflags	@""
	.align	4


	//----- nvinfo : EIATTR_CUDA_API_VERSION
	.align		4
        /*0000*/ 	.byte	0x04, 0x37
        /*0002*/ 	.short	(.L_21 - .L_20)
.L_20:
        /*0004*/ 	.word	0x00000082


	//----- nvinfo : EIATTR_KPARAM_INFO
	.align		4
.L_21:
        /*0008*/ 	.byte	0x04, 0x17
        /*000a*/ 	.short	(.L_23 - .L_22)
.L_22:
        /*000c*/ 	.word	0x00000000
        /*0010*/ 	.short	0x0000
        /*0012*/ 	.short	0x0070
        /*0014*/ 	.byte	0x00, 0xf0, 0x01, 0x10


	//----- nvinfo : EIATTR_SPARSE_MMA_MASK
	.align		4
.L_23:
        /*0018*/ 	.byte	0x03, 0x50
        /*001a*/ 	.short	0x0000


	//----- nvinfo : EIATTR_MAXREG_COUNT
	.align		4
        /*001c*/ 	.byte	0x03, 0x1b
        /*001e*/ 	.short	0x00a8


	//----- nvinfo : EIATTR_NUM_BARRIERS
	.align		4
        /*0020*/ 	.byte	0x02, 0x4c
        /*0022*/ 	.byte	0x01
	.zero		1


	//----- nvinfo : EIATTR_EXTERNS
	.align		4
        /*0024*/ 	.byte	0x04, 0x0f
        /*0026*/ 	.short	(.L_25 - .L_24)


	//   ....[0]....
	.align		4
.L_24:
        /*0028*/ 	.word	index@(__assertfail)


	//----- nvinfo : EIATTR_MERCURY_ISA_VERSION
	.align		4
.L_25:
        /*002c*/ 	.byte	0x03, 0x5f
        /*002e*/ 	.short	0x0101


	//----- nvinfo : EIATTR_INT_WARP_WIDE_INSTR_OFFSETS
	.align		4
        /*0030*/ 	.byte	0x04, 0x31
        /*0032*/ 	.short	(.L_27 - .L_26)


	//   ....[0]....
.L_26:
        /*0034*/ 	.word	0x00000370


	//   ....[1]....
        /*0038*/ 	.word	0x00000380


	//   ....[2]....
        /*003c*/ 	.word	0x000004a0


	//----- nvinfo : EIATTR_COOP_GROUP_MASK_REGIDS
	.align		4
.L_27:
        /*0040*/ 	.byte	0x04, 0x29
        /*0042*/ 	.short	(.L_29 - .L_28)


	//   ....[0]....
.L_28:
        /*0044*/ 	.word	0xffffffff


	//   ....[1]....
        /*0048*/ 	.word	0xffffffff


	//   ....[2]....
        /*004c*/ 	.word	0xffffffff


	//   ....[3]....
        /*0050*/ 	.word	0xffffffff


	//   ....[4]....
        /*0054*/ 	.word	0xffffffff


	//----- nvinfo : EIATTR_COOP_GROUP_INSTR_OFFSETS
	.align		4
.L_29:
        /*0058*/ 	.byte	0x04, 0x28
        /*005a*/ 	.short	(.L_31 - .L_30)


	//   ....[0]....
.L_30:
        /*005c*/ 	.word	0x00000060


	//   ....[1]....
        /*0060*/ 	.word	0x00000070


	//   ....[2]....
        /*0064*/ 	.word	0x00000130


	//   ....[3]....
        /*0068*/ 	.word	0x00000280


	//   ....[4]....
        /*006c*/ 	.word	0x00001180


	//----- nvinfo : EIATTR_REG_RECONFIG
	.align		4
.L_31:
        /*0070*/ 	.byte	0x01, 0x54
	.zero		2


	//----- nvinfo : EIATTR_SYSCALL_OFFSETS
	.align		4
        /*0074*/ 	.byte	0x04, 0x46
        /*0076*/ 	.short	(.L_33 - .L_32)


	//   ....[0]....
.L_32:
        /*0078*/ 	.word	0x00001370


	//----- nvinfo : EIATTR_MBARRIER_INSTR_OFFSETS
	.align		4
.L_33:
        /*007c*/ 	.byte	0x04, 0x39
        /*007e*/ 	.short	(.L_35 - .L_34)


	//   ....[0]....
.L_34:
        /*0080*/ 	.word	0x00000230
        /*0084*/ 	.word	0x000000ff
        /*0088*/ 	.word	0x00000000
        /*008c*/ 	.short	0x0100
        /*008e*/ 	.byte	0x08
	.zero		1


	//   ....[1]....
        /*0090*/ 	.word	0x00000240
        /*0094*/ 	.word	0x000000ff
        /*0098*/ 	.word	0x00000010
        /*009c*/ 	.short	0x0100
        /*009e*/ 	.byte	0x08
	.zero		1


	//   ....[2]....
        /*00a0*/ 	.word	0x00000250
        /*00a4*/ 	.word	0x000000ff
        /*00a8*/ 	.word	0x00000008
        /*00ac*/ 	.short	0x0100
        /*00ae*/ 	.byte	0x08
	.zero		1


	//   ....[3]....
        /*00b0*/ 	.word	0x00000260
        /*00b4*/ 	.word	0x000000ff
        /*00b8*/ 	.word	0x00000018
        /*00bc*/ 	.short	0x0100
        /*00be*/ 	.byte	0x08
	.zero		1


	//   ....[4]....
        /*00c0*/ 	.word	0x00000520
        /*00c4*/ 	.word	0x000000ff
        /*00c8*/ 	.word	0x00000030
        /*00cc*/ 	.short	0x0100
        /*00ce*/ 	.byte	0x08
	.zero		1


	//   ....[5]....
        /*00d0*/ 	.word	0x00000580
        /*00d4*/ 	.word	0x000000ff
        /*00d8*/ 	.word	0x00000038
        /*00dc*/ 	.short	0x0100
        /*00de*/ 	.byte	0x08
	.zero		1


	//   ....[6]....
        /*00e0*/ 	.word	0x000013f0
        /*00e4*/ 	.word	0x00000003
        /*00e8*/ 	.word	0x00000000
        /*00ec*/ 	.short	0x010a
        /*00ee*/ 	.byte	0x3f
	.zero		1


	//   ....[7]....
        /*00f0*/ 	.word	0x00001450
        /*00f4*/ 	.word	0x00000003
        /*00f8*/ 	.word	0x00000000
        /*00fc*/ 	.short	0x010a
        /*00fe*/ 	.byte	0x3f
	.zero		1


	//   ....[8]....
        /*0100*/ 	.word	0x00001960
        /*0104*/ 	.word	0x000000ff
        /*0108*/ 	.word	0x00000000
        /*010c*/ 	.short	0x010a
        /*010e*/ 	.byte	0x08
	.zero		1


	//   ....[9]....
        /*0110*/ 	.word	0x000019a0
        /*0114*/ 	.word	0x000000ff
        /*0118*/ 	.word	0x00000000
        /*011c*/ 	.short	0x010a
        /*011e*/ 	.byte	0x08
	.zero		1


	//   ....[10]....
        /*0120*/ 	.word	0x00001dc0
        /*0124*/ 	.word	0x000000ff
        /*0128*/ 	.word	0x00000000
        /*012c*/ 	.short	0x0101
        /*012e*/ 	.byte	0x07
	.zero		1


	//   ....[11]....
        /*0130*/ 	.word	0x00001f80
        /*0134*/ 	.word	0x000000ff
        /*0138*/ 	.word	0x00000000
        /*013c*/ 	.short	0x0101
        /*013e*/ 	.byte	0x04
	.zero		1


	//   ....[12]....
        /*0140*/ 	.word	0x00004c70
        /*0144*/ 	.word	0x0000000e
        /*0148*/ 	.word	0x00000010
        /*014c*/ 	.short	0x010a
        /*014e*/ 	.byte	0x3f
	.zero		1


	//   ....[13]....
        /*0150*/ 	.word	0x000050f0
        /*0154*/ 	.word	0x00000005
        /*0158*/ 	.word	0x00000038
        /*015c*/ 	.short	0x0101
        /*015e*/ 	.byte	0x3f
	.zero		1


	//   ....[14]....
        /*0160*/ 	.word	0x00005800
        /*0164*/ 	.word	0x00000007
        /*0168*/ 	.word	0x00000000
        /*016c*/ 	.short	0x010a
        /*016e*/ 	.byte	0x3f
	.zero		1


	//   ....[15]....
        /*0170*/ 	.word	0x00005880
        /*0174*/ 	.word	0x00000003
        /*0178*/ 	.word	0x00000000
        /*017c*/ 	.short	0x010a
        /*017e*/ 	.byte	0x3f
	.zero		1


	//   ....[16]....
        /*0180*/ 	.word	0x000058e0
        /*0184*/ 	.word	0x00000003
        /*0188*/ 	.word	0x00000000
        /*018c*/ 	.short	0x010a
        /*018e*/ 	.byte	0x3f
	.zero		1


	//   ....[17]....
        /*0190*/ 	.word	0x00005940
        /*0194*/ 	.word	0x00000004
        /*0198*/ 	.word	0x00000000
        /*019c*/ 	.short	0x010a
        /*019e*/ 	.byte	0x3f
	.zero		1


	//   ....[18]....
        /*01a0*/ 	.word	0x00005a10
        /*01a4*/ 	.word	0x0000000e
        /*01a8*/ 	.word	0x00000010
        /*01ac*/ 	.short	0x010a
        /*01ae*/ 	.byte	0x3f
	.zero		1


	//   ....[19]....
        /*01b0*/ 	.word	0x00005ae0
        /*01b4*/ 	.word	0x00000007
        /*01b8*/ 	.word	0x00000000
        /*01bc*/ 	.short	0x010a
        /*01be*/ 	.byte	0x3f
	.zero		1


	//----- nvinfo : EIATTR_NUM_MBARRIERS
	.align		4
.L_35:
        /*01c0*/ 	.byte	0x03, 0x38
        /*01c2*/ 	.short	0x0006


	//----- nvinfo : EIATTR_EXIT_INSTR_OFFSETS
	.align		4
        /*01c4*/ 	.byte	0x04, 0x1c
        /*01c6*/ 	.short	(.L_37 - .L_36)


	//   ....[0]....
.L_36:
        /*01c8*/ 	.word	0x00000620


	//   ....[1]....
        /*01cc*/ 	.word	0x00000ee0


	//   ....[2]....
        /*01d0*/ 	.word	0x00004350


	//   ....[3]....
        /*01d4*/ 	.word	0x00004980


	//   ....[4]....
        /*01d8*/ 	.word	0x000058d0


	//----- nvinfo : EIATTR_MAX_THREADS
	.align		4
.L_37:
        /*01dc*/ 	.byte	0x04, 0x05
        /*01de*/ 	.short	(.L_39 - .L_38)
.L_38:
        /*01e0*/ 	.word	0x00000180
        /*01e4*/ 	.word	0x00000001
        /*01e8*/ 	.word	0x00000001


	//----- nvinfo : EIATTR_CRS_STACK_SIZE
	.align		4
.L_39:
        /*01ec*/ 	.byte	0x04, 0x1e
        /*01ee*/ 	.short	(.L_41 - .L_40)
.L_40:
        /*01f0*/ 	.word	0x00000000


	//----- nvinfo : EIATTR_CBANK_PARAM_SIZE
	.align		4
.L_41:
        /*01f4*/ 	.byte	0x03, 0x19
        /*01f6*/ 	.short	0x0470


	//----- nvinfo : EIATTR_PARAM_CBANK
	.align		4
        /*01f8*/ 	.byte	0x04, 0x0a
        /*01fa*/ 	.short	(.L_43 - .L_42)
	.align		4
.L_42:
        /*01fc*/ 	.word	index@(.nv.constant0._ZN7cutlass13device_kernelINS_4gemm6kernel13GemmUniversalIN4cute5tupleIJiiiiEEENS1_10collective13CollectiveMmaINS1_34MainloopSm90TmaGmmaWarpSpecializedILi2ENS5_IJNS4_1CILi1EEESB_SB_EEENS1_35KernelTmaWarpSpecializedCooperativeEEENS5_IJNSA_ILi128EEENSA_ILi64EEESG_EEEfNS5_IJlSB_lEEEfSI_NS4_8TiledMMAINS4_8MMA_AtomIJNS4_4SM904GMMA29MMA_64x64x8_F32TF32TF32_SS_TNILNSM_7ScaleInE1ELSO_1EEEEEENS4_6LayoutINS5_IJNSA_ILi2EEESB_SB_EEENS5_IJSB_NSA_ILi0EEESU_EEEEENS5_IJNS4_10UnderscoreESX_SX_EEEEENS4_13SM90_TMA_LOADENS4_14ComposedLayoutINS4_7SwizzleILi3ELi4ELi3EEENS4_18smem_ptr_flag_bitsILi32EEENSR_INS5_IJNSA_ILi8EEENSA_ILi32EEEEEENS5_IJS17_SB_EEEEEEEvNS4_8identityES10_S1B_vS1C_EENS_8epilogue10collective6detail29Sm90TmaWarpSpecializedAdapterINS1F_15DefaultEpilogueIfSI_SI_NS1E_6thread17LinearCombinationIfLi1EffLNS1J_9ScaleType4KindE0ELNS_15FloatRoundStyleE2EfEENS1_15EpilogueDefaultEEEEEvvEEEEvNT_6ParamsE)
        /*0200*/ 	.short	0x0210
        /*0202*/ 	.short	0x0470


	//----- nvinfo : EIATTR_SW_WAR
	.align		4
.L_43:
        /*0204*/ 	.byte	0x04, 0x36
        /*0206*/ 	.short	(.L_45 - .L_44)
.L_44:
        /*0208*/ 	.word	0x00000008
.L_45:


//--------------------- .nv.callgraph             --------------------------
	.section	.nv.callgraph,"",@"SHT_CUDA_CALLGRAPH"
	.align	4
	.sectionentsize	8
	.align		4
        /*0000*/ 	.word	0x00000000
	.align		4
        /*0004*/ 	.word	0xffffffff
	.align		4
        /*0008*/ 	.word	index@(_ZN7cutlass13device_kernelINS_4gemm6kernel13GemmUniversalIN4cute5tupleIJiiiiEEENS1_10collective13CollectiveMmaINS1_34MainloopSm90TmaGmmaWarpSpecializedILi2ENS5_IJNS4_1CILi1EEESB_SB_EEENS1_35KernelTmaWarpSpecializedCooperativeEEENS5_IJNSA_ILi128EEENSA_ILi64EEESG_EEEfNS5_IJlSB_lEEEfSI_NS4_8TiledMMAINS4_8MMA_AtomIJNS4_4SM904GMMA29MMA_64x64x8_F32TF32TF32_SS_TNILNSM_7ScaleInE1ELSO_1EEEEEENS4_6LayoutINS5_IJNSA_ILi2EEESB_SB_EEENS5_IJSB_NSA_ILi0EEESU_EEEEENS5_IJNS4_10UnderscoreESX_SX_EEEEENS4_13SM90_TMA_LOADENS4_14ComposedLayoutINS4_7SwizzleILi3ELi4ELi3EEENS4_18smem_ptr_flag_bitsILi32EEENSR_INS5_IJNSA_ILi8EEENSA_ILi32EEEEEENS5_IJS17_SB_EEEEEEEvNS4_8identityES10_S1B_vS1C_EENS_8epilogue10collective6detail29Sm90TmaWarpSpecializedAdapterINS1F_15DefaultEpilogueIfSI_SI_NS1E_6thread17LinearCombinationIfLi1EffLNS1J_9ScaleType4KindE0ELNS_15FloatRoundStyleE2EfEENS1_15EpilogueDefaultEEEEEvvEEEEvNT_6ParamsE)
	.align		4
        /*000c*/ 	.word	index@(__assertfail)
	.align		4
        /*0010*/ 	.word	0x00000000
	.align		4
        /*0014*/ 	.word	0xfffffffe
	.align		4
        /*0018*/ 	.word	0x00000000
	.align		4
        /*001c*/ 	.word	0xfffffffd
	.align		4
        /*0020*/ 	.word	0x00000000
	.align		4
        /*0024*/ 	.word	0xfffffffc


//--------------------- .nv.constant4             --------------------------
	.section	.nv.constant4,"a",@progbits
	.align	8
	.align		8
.nv.constant4:
        /*0000*/ 	.dword	__assertfail
	.align		8
        /*0008*/ 	.dword	__unnamed_1
	.align		8
        /*0010*/ 	.dword	_ZN40_INTERNAL_8034e171_4_k_cu_84012475_232034cuda3std3__45__cpo5beginE
	.align		8
        /*0018*/ 	.dword	_ZN40_INTERNAL_8034e171_4_k_cu_84012475_232034cuda3std3__45__cpo3endE
	.align		8
        /*0020*/ 	.dword	_ZN40_INTERNAL_8034e171_4_k_cu_84012475_232034cuda3std3__45__cpo6cbeginE
	.align		8
        /*0028*/ 	.dword	_ZN40_INTERNAL_8034e171_4_k_cu_84012475_232034cuda3std3__45__cpo4cendE
	.align		8
        /*0030*/ 	.dword	_ZN40_INTERNAL_8034e171_4_k_cu_84012475_232034cuda3std3__442_GLOBAL__N__8034e171_4_k_cu_84012475_232036ignoreE
	.align		8
        /*0038*/ 	.dword	_ZN40_INTERNAL_8034e171_4_k_cu_84012475_232034cuda3std3__419piecewise_constructE
	.align		8
        /*0040*/ 	.dword	_ZN40_INTERNAL_8034e171_4_k_cu_84012475_232034cuda3std3__48in_placeE
	.align		8
        /*0048*/ 	.dword	_ZN40_INTERNAL_8034e171_4_k_cu_84012475_232034cuda3std6ranges3__45__cpo4swapE
	.align		8
        /*0050*/ 	.dword	_ZN40_INTERNAL_8034e171_4_k_cu_84012475_232034cuda3std6ranges3__45__cpo9iter_moveE
	.align		8
        /*0058*/ 	.dword	_ZN40_INTERNAL_8034e171_4_k_cu_84012475_232034cute7productE
	.align		8
        /*0060*/ 	.dword	_ZN40_INTERNAL_8034e171_4_k_cu_84012475_232034cute1_E
	.align		8
        /*0068*/ 	.dword	$str$22
	.align		8
        /*0070*/ 	.dword	$str$23


//--------------------- .text._ZN7cutlass13device_kernelINS_4gemm6kernel13GemmUniversalIN4cute5tupleIJiiiiEEENS1_10collective13CollectiveMmaINS1_34MainloopSm90TmaGmmaWarpSpecializedILi2ENS5_IJNS4_1CILi1EEESB_SB_EEENS1_35KernelTmaWarpSpecializedCooperativeEEENS5_IJNSA_ILi128EEENSA_ILi64EEESG_EEEfNS5_IJlSB_lEEEfSI_NS4_8TiledMMAINS4_8MMA_AtomIJNS4_4SM904GMMA29MMA_64x64x8_F32TF32TF32_SS_TNILNSM_7ScaleInE1ELSO_1EEEEEENS4_6LayoutINS5_IJNSA_ILi2EEESB_SB_EEENS5_IJSB_NSA_ILi0EEESU_EEEEENS5_IJNS4_10UnderscoreESX_SX_EEEEENS4_13SM90_TMA_LOADENS4_14ComposedLayoutINS4_7SwizzleILi3ELi4ELi3EEENS4_18smem_ptr_flag_bitsILi32EEENSR_INS5_IJNSA_ILi8EEENSA_ILi32EEEEEENS5_IJS17_SB_EEEEEEEvNS4_8identityES10_S1B_vS1C_EENS_8epilogue10collective6detail29Sm90TmaWarpSpecializedAdapterINS1F_15DefaultEpilogueIfSI_SI_NS1E_6thread17LinearCombinationIfLi1EffLNS1J_9ScaleType4KindE0ELNS_15FloatRoundStyleE2EfEENS1_15EpilogueDefaultEEEEEvvEEEEvNT_6ParamsE --------------------------
	.section	.text._ZN7cutlass13device_kernelINS_4gemm6kernel13GemmUniversalIN4cute5tupleIJiiiiEEENS1_10collective13CollectiveMmaINS1_34MainloopSm90TmaGmmaWarpSpecializedILi2ENS5_IJNS4_1CILi1EEESB_SB_EEENS1_35KernelTmaWarpSpecializedCooperativeEEENS5_IJNSA_ILi128EEENSA_ILi64EEESG_EEEfNS5_IJlSB_lEEEfSI_NS4_8TiledMMAINS4_8MMA_AtomIJNS4_4SM904GMMA29MMA_64x64x8_F32TF32TF32_SS_TNILNSM_7ScaleInE1ELSO_1EEEEEENS4_6LayoutINS5_IJNSA_ILi2EEESB_SB_EEENS5_IJSB_NSA_ILi0EEESU_EEEEENS5_IJNS4_10UnderscoreESX_SX_EEEEENS4_13SM90_TMA_LOADENS4_14ComposedLayoutINS4_7SwizzleILi3ELi4ELi3EEENS4_18smem_ptr_flag_bitsILi32EEENSR_INS5_IJNSA_ILi8EEENSA_ILi32EEEEEENS5_IJS17_SB_EEEEEEEvNS4_8identityES10_S1B_vS1C_EENS_8epilogue10collective6detail29Sm90TmaWarpSpecializedAdapterINS1F_15DefaultEpilogueIfSI_SI_NS1E_6thread17LinearCombinationIfLi1EffLNS1J_9ScaleType4KindE0ELNS_15FloatRoundStyleE2EfEENS1_15EpilogueDefaultEEEEEvvEEEEvNT_6ParamsE,"ax",@progbits
	.align	128
.text._ZN7cutlass13device_kernelINS_4gemm6kernel13GemmUniversalIN4cute5tupleIJiiiiEEENS1_10collective13CollectiveMmaINS1_34MainloopSm90TmaGmmaWarpSpecializedILi2ENS5_IJNS4_1CILi1EEESB_SB_EEENS1_35KernelTmaWarpSpecializedCooperativeEEENS5_IJNSA_ILi128EEENSA_ILi64EEESG_EEEfNS5_IJlSB_lEEEfSI_NS4_8TiledMMAINS4_8MMA_AtomIJNS4_4SM904GMMA29MMA_64x64x8_F32TF32TF32_SS_TNILNSM_7ScaleInE1ELSO_1EEEEEENS4_6LayoutINS5_IJNSA_ILi2EEESB_SB_EEENS5_IJSB_NSA_ILi0EEESU_EEEEENS5_IJNS4_10UnderscoreESX_SX_EEEEENS4_13SM90_TMA_LOADENS4_14ComposedLayoutINS4_7SwizzleILi3ELi4ELi3EEENS4_18smem_ptr_flag_bitsILi32EEENSR_INS5_IJNSA_ILi8EEENSA_ILi32EEEEEENS5_IJS17_SB_EEEEEEEvNS4_8identityES10_S1B_vS1C_EENS_8epilogue10collective6detail29Sm90TmaWarpSpecializedAdapterINS1F_15DefaultEpilogueIfSI_SI_NS1E_6thread17LinearCombinationIfLi1EffLNS1J_9ScaleType4KindE0ELNS_15FloatRoundStyleE2EfEENS1_15EpilogueDefaultEEEEEvvEEEEvNT_6ParamsE:
        .type           _ZN7cutlass13device_kernelINS_4gemm6kernel13GemmUniversalIN4cute5tupleIJiiiiEEENS1_10collective13CollectiveMmaINS1_34MainloopSm90TmaGmmaWarpSpecializedILi2ENS5_IJNS4_1CILi1EEESB_SB_EEENS1_35KernelTmaWarpSpecializedCooperativeEEENS5_IJNSA_ILi128EEENSA_ILi64EEESG_EEEfNS5_IJlSB_lEEEfSI_NS4_8TiledMMAINS4_8MMA_AtomIJNS4_4SM904GMMA29MMA_64x64x8_F32TF32TF32_SS_TNILNSM_7ScaleInE1ELSO_1EEEEEENS4_6LayoutINS5_IJNSA_ILi2EEESB_SB_EEENS5_IJSB_NSA_ILi0EEESU_EEEEENS5_IJNS4_10UnderscoreESX_SX_EEEEENS4_13SM90_TMA_LOADENS4_14ComposedLayoutINS4_7SwizzleILi3ELi4ELi3EEENS4_18smem_ptr_flag_bitsILi32EEENSR_INS5_IJNSA_ILi8EEENSA_ILi32EEEEEENS5_IJS17_SB_EEEEEEEvNS4_8identityES10_S1B_vS1C_EENS_8epilogue10collective6detail29Sm90TmaWarpSpecializedAdapterINS1F_15DefaultEpilogueIfSI_SI_NS1E_6thread17LinearCombinationIfLi1EffLNS1J_9ScaleType4KindE0ELNS_15FloatRoundStyleE2EfEENS1_15EpilogueDefaultEEEEEvvEEEEvNT_6ParamsE,@function
        .size           _ZN7cutlass13device_kernelINS_4gemm6kernel13GemmUniversalIN4cute5tupleIJiiiiEEENS1_10collective13CollectiveMmaINS1_34MainloopSm90TmaGmmaWarpSpecializedILi2ENS5_IJNS4_1CILi1EEESB_SB_EEENS1_35KernelTmaWarpSpecializedCooperativeEEENS5_IJNSA_ILi128EEENSA_ILi64EEESG_EEEfNS5_IJlSB_lEEEfSI_NS4_8TiledMMAINS4_8MMA_AtomIJNS4_4SM904GMMA29MMA_64x64x8_F32TF32TF32_SS_TNILNSM_7ScaleInE1ELSO_1EEEEEENS4_6LayoutINS5_IJNSA_ILi2EEESB_SB_EEENS5_IJSB_NSA_ILi0EEESU_EEEEENS5_IJNS4_10UnderscoreESX_SX_EEEEENS4_13SM90_TMA_LOADENS4_14ComposedLayoutINS4_7SwizzleILi3ELi4ELi3EEENS4_18smem_ptr_flag_bitsILi32EEENSR_INS5_IJNSA_ILi8EEENSA_ILi32EEEEEENS5_IJS17_SB_EEEEEEEvNS4_8identityES10_S1B_vS1C_EENS_8epilogue10collective6detail29Sm90TmaWarpSpecializedAdapterINS1F_15DefaultEpilogueIfSI_SI_NS1E_6thread17LinearCombinationIfLi1EffLNS1J_9ScaleType4KindE0ELNS_15FloatRoundStyleE2EfEENS1_15EpilogueDefaultEEEEEvvEEEEvNT_6ParamsE,(.L_x_126 - _ZN7cutlass13device_kernelINS_4gemm6kernel13GemmUniversalIN4cute5tupleIJiiiiEEENS1_10collective13CollectiveMmaINS1_34MainloopSm90TmaGmmaWarpSpecializedILi2ENS5_IJNS4_1CILi1EEESB_SB_EEENS1_35KernelTmaWarpSpecializedCooperativeEEENS5_IJNSA_ILi128EEENSA_ILi64EEESG_EEEfNS5_IJlSB_lEEEfSI_NS4_8TiledMMAINS4_8MMA_AtomIJNS4_4SM904GMMA29MMA_64x64x8_F32TF32TF32_SS_TNILNSM_7ScaleInE1ELSO_1EEEEEENS4_6LayoutINS5_IJNSA_ILi2EEESB_SB_EEENS5_IJSB_NSA_ILi0EEESU_EEEEENS5_IJNS4_10UnderscoreESX_SX_EEEEENS4_13SM90_TMA_LOADENS4_14ComposedLayoutINS4_7SwizzleILi3ELi4ELi3EEENS4_18smem_ptr_flag_bitsILi32EEENSR_INS5_IJNSA_ILi8EEENSA_ILi32EEEEEENS5_IJS17_SB_EEEEEEEvNS4_8identityES10_S1B_vS1C_EENS_8epilogue10collective6detail29Sm90TmaWarpSpecializedAdapterINS1F_15DefaultEpilogueIfSI_SI_NS1E_6thread17LinearCombinationIfLi1EffLNS1J_9ScaleType4KindE0ELNS_15FloatRoundStyleE2EfEENS1_15EpilogueDefaultEEEEEvvEEEEvNT_6ParamsE)
        .other          _ZN7cutlass13device_kernelINS_4gemm6kernel13GemmUniversalIN4cute5tupleIJiiiiEEENS1_10collective13CollectiveMmaINS1_34MainloopSm90TmaGmmaWarpSpecializedILi2ENS5_IJNS4_1CILi1EEESB_SB_EEENS1_35KernelTmaWarpSpecializedCooperativeEEENS5_IJNSA_ILi128EEENSA_ILi64EEESG_EEEfNS5_IJlSB_lEEEfSI_NS4_8TiledMMAINS4_8MMA_AtomIJNS4_4SM904GMMA29MMA_64x64x8_F32TF32TF32_SS_TNILNSM_7ScaleInE1ELSO_1EEEEEENS4_6LayoutINS5_IJNSA_ILi2EEESB_SB_EEENS5_IJSB_NSA_ILi0EEESU_EEEEENS5_IJNS4_10UnderscoreESX_SX_EEEEENS4_13SM90_TMA_LOADENS4_14ComposedLayoutINS4_7SwizzleILi3ELi4ELi3EEENS4_18smem_ptr_flag_bitsILi32EEENSR_INS5_IJNSA_ILi8EEENSA_ILi32EEEEEENS5_IJS17_SB_EEEEEEEvNS4_8identityES10_S1B_vS1C_EENS_8epilogue10collective6detail29Sm90TmaWarpSpecializedAdapterINS1F_15DefaultEpilogueIfSI_SI_NS1E_6thread17LinearCombinationIfLi1EffLNS1J_9ScaleType4KindE0ELNS_15FloatRoundStyleE2EfEENS1_15EpilogueDefaultEEEEEvvEEEEvNT_6ParamsE,@"STO_CUDA_ENTRY STV_DEFAULT"
_ZN7cutlass13device_kernelINS_4gemm6kernel13GemmUniversalIN4cute5tupleIJiiiiEEENS1_10collective13CollectiveMmaINS1_34MainloopSm90TmaGmmaWarpSpecializedILi2ENS5_IJNS4_1CILi1EEESB_SB_EEENS1_35KernelTmaWarpSpecializedCooperativeEEENS5_IJNSA_ILi128EEENSA_ILi64EEESG_EEEfNS5_IJlSB_lEEEfSI_NS4_8TiledMMAINS4_8MMA_AtomIJNS4_4SM904GMMA29MMA_64x64x8_F32TF32TF32_SS_TNILNSM_7ScaleInE1ELSO_1EEEEEENS4_6LayoutINS5_IJNSA_ILi2EEESB_SB_EEENS5_IJSB_NSA_ILi0EEESU_EEEEENS5_IJNS4_10UnderscoreESX_SX_EEEEENS4_13SM90_TMA_LOADENS4_14ComposedLayoutINS4_7SwizzleILi3ELi4ELi3EEENS4_18smem_ptr_flag_bitsILi32EEENSR_INS5_IJNSA_ILi8EEENSA_ILi32EEEEEENS5_IJS17_SB_EEEEEEEvNS4_8identityES10_S1B_vS1C_EENS_8epilogue10collective6detail29Sm90TmaWarpSpecializedAdapterINS1F_15DefaultEpilogueIfSI_SI_NS1E_6thread17LinearCombinationIfLi1EffLNS1J_9ScaleType4KindE0ELNS_15FloatRoundStyleE2EfEENS1_15EpilogueDefaultEEEEEvvEEEEvNT_6ParamsE:
[----:B------:R-:W0:Y:S01]  /*0000*/  LDC R1, c[0x0][0x28] ;  /* 0x00000a00ff017b82 */ /* 0x000e220000000800 */
[----:B------:R-:W1:Y:S01]  /*0010*/  S2R R4, SR_TID.X ;  /* 0x0000000000047919 */ /* 0x000e620000002100 */
[----:B------:R-:W-:Y:S01]  /*0020*/  ELECT P0, URZ, PT ;  /* 0x00000000003f782f */ /* 0x000fe20003800000 */
[----:B------:R-:W-:Y:S01]  /*0030*/  BSSY B0, `(.L_x_0) ;  /* 0x000000f000007945 */ /* 0x000fe20003800000 */
[--C-:B-1----:R-:W-:Y:S02]  /*0040*/  SHF.R.U32.HI R0, RZ, 0x5, R4.reuse ;  /* 0x00000005ff007819 */ /* 0x102fe40000011604 */
[----:B------:R-:W-:-:S03]  /*0050*/  SHF.R.U32.HI R14, RZ, 0x7, R4 ;  /* 0x00000007ff0e7819 */ /* 0x000fc60000011604 */
[----:B------:R-:W1:Y:S04]  /*0060*/  SHFL.IDX PT, R5, R0, RZ, 0x1f ;  /* 0x00001fff00057589 */ /* 0x000e6800000e0000 */
[----:B------:R2:W3:Y:S01]  /*0070*/  SHFL.IDX PT, R10, R14, RZ, 0x1f ;  /* 0x00001fff0e0a7589 */ /* 0x0004e200000e0000 */
[----:B-1----:R-:W-:-:S13]  /*0080*/  ISETP.NE.OR P0, PT, R5, RZ, !P0 ;  /* 0x000000ff0500720c */ /* 0x002fda0004705670 */
[----:B0-23--:R-:W-:Y:S05]  /*0090*/  @P0 BRA `(.L_x_1) ;  /* 0x0000000000200947 */ /* 0x00dfea0003800000 */
[----:B------:R-:W-:Y:S02]  /*00a0*/  ULDC.64 UR4, c[0x0][0x198] ;  /* 0x0000660000047ab9 */ /* 0x000fe40000000a00 */
[----:B------:R-:W-:Y:S02]  /*00b0*/  UIADD3 UR6, UP0, UR4, 0xf0, URZ ;  /* 0x000000f004067890 */ /* 0x000fe4000ff1e03f */
[----:B------:R-:W-:Y:S02]  /*00c0*/  UIADD3 UR4, UP1, UR4, 0x1f0, URZ ;  /* 0x000001f004047890 */ /* 0x000fe4000ff3e03f */
[----:B------:R-:W-:Y:S02]  /*00d0*/  UIADD3.X UR7, URZ, UR5, URZ, UP0, !UPT ;  /* 0x000000053f077290 */ /* 0x000fe400087fe43f */
[----:B------:R-:W-:-:S07]  /*00e0*/  UIADD3.X UR5, URZ, UR5, URZ, UP1, !UPT ;  /* 0x000000053f057290 */ /* 0x000fce0008ffe43f */
[----:B------:R0:W-:Y:S02]  /*00f0*/  UTMACCTL.PF [UR6] ;  /* 0x00000000060079b9 */ /* 0x0001e40008040000 */
[----:B------:R0:W-:Y:S02]  /*0100*/  UTMACCTL.PF [UR4] ;  /* 0x00000000040079b9 */ /* 0x0001e40008040000 */
[----:B0-----:R-:W-:Y:S01]  /*0110*/  NOP ;  /* 0x0000000000007918 */ /* 0x001fe20000000000 */
.L_x_1:
[----:B------:R-:W-:Y:S05]  /*0120*/  BSYNC B0 ;  /* 0x0000000000007941 */ /* 0x000fea0003800000 */
.L_x_0:
[----:B------:R-:W0:Y:S02]  /*0130*/  SHFL.IDX PT, R2, R0, RZ, 0x1f ;  /* 0x00001fff00027589 */ /* 0x000e2400000e0000 */
[----:B0-----:R-:W-:-:S13]  /*0140*/  ISETP.NE.AND P0, PT, R2, RZ, PT ;  /* 0x000000ff0200720c */ /* 0x001fda0003f05270 */
[----:B------:R-:W-:Y:S05]  /*0150*/  @P0 BRA `(.L_x_2) ;  /* 0x0000000000480947 */ /* 0x000fea0003800000 */
[----:B------:R-:W0:Y:S01]  /*0160*/  S2UR UR8, SR_CgaCtaId ;  /* 0x00000000000879c3 */ /* 0x000e220000008800 */
[----:B------:R-:W-:Y:S01]  /*0170*/  UMOV UR4, 0x400 ;  /* 0x0000040000047882 */ /* 0x000fe20000000000 */
[----:B------:R-:W-:Y:S01]  /*0180*/  UMOV UR5, 0x1 ;  /* 0x0000000100057882 */ /* 0x000fe20000000000 */
[----:B------:R-:W-:Y:S01]  /*0190*/  UMOV UR6, 0x100 ;  /* 0x0000010000067882 */ /* 0x000fe20000000000 */
[----:B------:R-:W-:Y:S01]  /*01a0*/  ELECT P0, URZ, PT ;  /* 0x00000000003f782f */ /* 0x000fe20003800000 */
[----:B------:R-:W-:-:S04]  /*01b0*/  UIADD3 UR6, -UR6, 0x100000, URZ ;  /* 0x0010000006067890 */ /* 0x000fc8000fffe13f */
[----:B------:R-:W-:Y:S02]  /*01c0*/  USHF.L.U32 UR7, UR6, 0xb, URZ ;  /* 0x0000000b06077899 */ /* 0x000fe4000800063f */
[----:B------:R-:W-:Y:S02]  /*01d0*/  USHF.L.U32 UR6, UR6, 0x1, URZ ;  /* 0x0000000106067899 */ /* 0x000fe4000800063f */
[----:B0-----:R-:W-:Y:S02]  /*01e0*/  ULEA UR8, UR8, UR4, 0x18 ;  /* 0x0000000408087291 */ /* 0x001fe4000f8ec03f */
[----:B------:R-:W-:-:S04]  /*01f0*/  UIADD3 UR4, -UR5, 0x100000, URZ ;  /* 0x0010000005047890 */ /* 0x000fc8000fffe13f */
[----:B------:R-:W-:Y:S02]  /*0200*/  USHF.L.U32 UR5, UR4, 0xb, URZ ;  /* 0x0000000b04057899 */ /* 0x000fe4000800063f */
[----:B------:R-:W-:Y:S01]  /*0210*/  USHF.L.U32 UR4, UR4, 0x1, URZ ;  /* 0x0000000104047899 */ /* 0x000fe2000800063f */
[----:B------:R-:W0:Y:S11]  /*0220*/  FENCE.VIEW.ASYNC.S ;  /* 0x00000000000073c6 */ /* 0x000e360000000000 */
[----:B0-----:R0:W1:Y:S01]  /*0230*/  SYNCS.EXCH.64 URZ, [UR8], UR4 ;  /* 0x00000004083f75b2 */ /* 0x0010620008000100 */
[----:B------:R0:W2:Y:S01]  /*0240*/  SYNCS.EXCH.64 URZ, [UR8+0x10], UR6 ;  /* 0x00001006083f75b2 */ /* 0x0000a20008000100 */
[----:B------:R0:W3:Y:S01]  /*0250*/  SYNCS.EXCH.64 URZ, [UR8+0x8], UR4 ;  /* 0x00000804083f75b2 */ /* 0x0000e20008000100 */
[----:B------:R0:W4:Y:S01]  /*0260*/  SYNCS.EXCH.64 URZ, [UR8+0x18], UR6 ;  /* 0x00001806083f75b2 */ /* 0x0001220008000100 */
[----:B------:R-:W-:Y:S01]  /*0270*/  NOP ;  /* 0x0000000000007918 */ /* 0x000fe20000000000 */
.L_x_2:
[----:B------:R-:W5:Y:S01]  /*0280*/  SHFL.IDX PT, R0, R0, RZ, 0x1f ;  /* 0x00001fff00007589 */ /* 0x000f6200000e0000 */
[----:B------:R-:W-:Y:S01]  /*0290*/  ELECT P0, URZ, PT ;  /* 0x00000000003f782f */ /* 0x000fe20003800000 */
[----:B------:R-:W1:Y:S01]  /*02a0*/  LDC R2, c[0x0][0x65c] ;  /* 0x00019700ff027b82 */ /* 0x000e620000000800 */
[----:B0-----:R-:W-:Y:S01]  /*02b0*/  UMOV UR4, 0x20 ;  /* 0x0000002000047882 */ /* 0x001fe20000000000 */
[----:B------:R-:W0:Y:S01]  /*02c0*/  S2R R3, SR_CTAID.Y ;  /* 0x0000000000037919 */ /* 0x000e220000002600 */
[----:B------:R-:W-:Y:S01]  /*02d0*/  NOP ;  /* 0x0000000000007918 */ /* 0x000fe20000000000 */
[----:B------:R-:W-:Y:S01]  /*02e0*/  ISETP.NE.AND P2, PT, R10, RZ, PT ;  /* 0x000000ff0a00720c */ /* 0x000fe20003f45270 */
[----:B------:R-:W-:Y:S01]  /*02f0*/  NOP ;  /* 0x0000000000007918 */ /* 0x000fe20000000000 */
[----:B------:R-:W2:Y:S01]  /*0300*/  S2R R6, SR_CTAID.X ;  /* 0x0000000000067919 */ /* 0x000ea20000002500 */
[----:B------:R-:W-:Y:S01]  /*0310*/  IMAD.MOV.U32 R7, RZ, RZ, RZ ;  /* 0x000000ffff077224 */ /* 0x000fe200078e00ff */
[----:B-----5:R-:W-:-:S02]  /*0320*/  ISETP.NE.OR P0, PT, R0, RZ, !P0 ;  /* 0x000000ff0000720c */ /* 0x020fc40004705670 */
[----:B-1----:R-:W-:-:S04]  /*0330*/  ISETP.NE.AND P3, PT, R2, 0x1, PT ;  /* 0x000000010200780c */ /* 0x002fc80003f65270 */
[----:B------:R-:W-:Y:S02]  /*0340*/  P2R R0, PR, RZ, 0x8 ;  /* 0x00000008ff007803 */ /* 0x000fe40000000000 */
[----:B------:R-:W-:-:S04]  /*0350*/  SHF.R.S32.HI R0, RZ, 0x1f, R5 ;  /* 0x0000001fff007819 */ /* 0x000fc80000011405 */
[----:B------:R-:W-:Y:S01]  /*0360*/  LEA.HI R0, R0, R5, RZ, 0x2 ;  /* 0x0000000500007211 */ /* 0x000fe200078f10ff */
[----:B------:R-:W-:Y:S01]  /*0370*/  VOTEU.ALL UP0, P0 ;  /* 0x00000000003f7886 */ /* 0x000fe20000000000 */
[----:B------:R-:W-:Y:S01]  /*0380*/  VOTEU.ALL UP1, P0 ;  /* 0x00000000003f7886 */ /* 0x000fe20000020000 */
[----:B------:R-:W2:Y:S01]  /*0390*/  @P3 LDC R17, c[0x0][0x10] ;  /* 0x00000400ff113b82 */ /* 0x000ea20000000800 */
[----:B------:R-:W-:Y:S01]  /*03a0*/  LOP3.LUT R0, R0, 0xfffffffc, RZ, 0xc0, !PT ;  /* 0xfffffffc00007812 */ /* 0x000fe200078ec0ff */
[----:B0-----:R-:W-:Y:S01]  /*03b0*/  @P3 IMAD.MOV.U32 R8, RZ, RZ, R3 ;  /* 0x000000ffff083224 */ /* 0x001fe200078e0003 */
[----:B------:R-:W-:Y:S01]  /*03c0*/  @!UP0 UMOV UR6, 0x400 ;  /* 0x0000040000068882 */ /* 0x000fe20000000000 */
[----:B------:R-:W-:-:S04]  /*03d0*/  @!UP0 UIADD3 UR4, -UR4, 0x100000, URZ ;  /* 0x0010000004048890 */ /* 0x000fc8000fffe13f */
[----:B------:R-:W-:Y:S02]  /*03e0*/  @!UP0 USHF.L.U32 UR5, UR4, 0xb, URZ ;  /* 0x0000000b04058899 */ /* 0x000fe4000800063f */
[----:B------:R-:W-:Y:S01]  /*03f0*/  @!UP0 USHF.L.U32 UR4, UR4, 0x1, URZ ;  /* 0x0000000104048899 */ /* 0x000fe2000800063f */
[----:B------:R-:W-:Y:S02]  /*0400*/  @P3 IMAD.MOV.U32 R9, RZ, RZ, RZ ;  /* 0x000000ffff093224 */ /* 0x000fe400078e00ff */
[----:B------:R-:W-:Y:S01]  /*0410*/  IMAD.IADD R0, R5, 0x1, -R0 ;  /* 0x0000000105007824 */ /* 0x000fe200078e0a00 */
[----:B------:R-:W0:Y:S01]  /*0420*/  @!UP0 S2UR UR7, SR_CgaCtaId ;  /* 0x00000000000789c3 */ /* 0x000e220000008800 */
[----:B------:R-:W-:-:S03]  /*0430*/  @P3 IMAD.MOV.U32 R5, RZ, RZ, RZ ;  /* 0x000000ffff053224 */ /* 0x000fc600078e00ff */
[----:B------:R-:W-:-:S04]  /*0440*/  ISETP.NE.AND P1, PT, R0, 0x3, PT ;  /* 0x000000030000780c */ /* 0x000fc80003f25270 */
[----:B------:R-:W1:Y:S01]  /*0450*/  @!P3 LDC R11, c[0x0][0xc] ;  /* 0x00000300ff0bbb82 */ /* 0x000e620000000800 */
[----:B--2---:R-:W-:-:S04]  /*0460*/  @P3 IMAD.WIDE.U32 R16, R6, R17, R8 ;  /* 0x0000001106103225 */ /* 0x004fc800078e0008 */
[----:B------:R-:W-:Y:S01]  /*0470*/  @P3 IMAD.IADD R17, R17, 0x1, R5 ;  /* 0x0000000111113824 */ /* 0x000fe200078e0205 */
[----:B------:R-:W-:Y:S01]  /*0480*/  LOP3.LUT R5, R4, 0x7f, RZ, 0xc0, !PT ;  /* 0x0000007f04057812 */ /* 0x000fe200078ec0ff */
[----:B0-----:R-:W-:Y:S01]  /*0490*/  @!UP0 ULEA UR8, UR7, UR6, 0x18 ;  /* 0x0000000607088291 */ /* 0x001fe2000f8ec03f */
[----:B------:R-:W-:Y:S02]  /*04a0*/  VOTEU.ALL UP0, P0 ;  /* 0x00000000003f7886 */ /* 0x000fe40000000000 */
[----:B------:R-:W-:Y:S01]  /*04b0*/  ULDC UR6, c[0x0][0xc] ;  /* 0x0000030000067ab9 */ /* 0x000fe20000000800 */
[----:B------:R-:W-:Y:S01]  /*04c0*/  ISETP.EQ.OR P0, PT, R0, RZ, !P1 ;  /* 0x000000ff0000720c */ /* 0x000fe20004f02670 */
[----:B------:R-:W-:-:S03]  /*04d0*/  ULDC UR7, c[0x0][0x10] ;  /* 0x0000040000077ab9 */ /* 0x000fc60000000800 */
[C---:B------:R-:W-:Y:S01]  /*04e0*/  ISETP.EQ.AND P0, PT, R10.reuse, RZ, P0 ;  /* 0x000000ff0a00720c */ /* 0x040fe20000702270 */
[----:B------:R-:W-:Y:S02]  /*04f0*/  VIADD R10, R10, 0xffffffff ;  /* 0xffffffff0a0a7836 */ /* 0x000fe40000000000 */
[----:B-1----:R-:W-:Y:S01]  /*0500*/  @!P3 IMAD.WIDE.U32 R8, R11, R3, R6 ;  /* 0x000000030b08b225 */ /* 0x002fe200078e0006 */
[----:B------:R-:W0:Y:S02]  /*0510*/  FENCE.VIEW.ASYNC.S ;  /* 0x00000000000073c6 */ /* 0x000e240000000000 */
[----:B0-----:R-:W3:Y:S01]  /*0520*/  @!UP0 SYNCS.EXCH.64 URZ, [UR8+0x30], UR4 ;  /* 0x00003004083f85b2 */ /* 0x001ee20008000100 */
[----:B------:R-:W-:Y:S02]  /*0530*/  SEL R18, RZ, 0x1, !P0 ;  /* 0x00000001ff127807 */ /* 0x000fe40004000000 */
[----:B------:R-:W-:Y:S01]  /*0540*/  ISETP.GE.U32.AND P1, PT, R10, 0x2, PT ;  /* 0x000000020a00780c */ /* 0x000fe20003f26070 */
[----:B------:R-:W-:-:S02]  /*0550*/  @!P3 IMAD.MOV.U32 R16, RZ, RZ, R8 ;  /* 0x000000ffff10b224 */ /* 0x000fc400078e0008 */
[----:B------:R-:W-:Y:S01]  /*0560*/  @!P3 IMAD.MOV.U32 R17, RZ, RZ, R9 ;  /* 0x000000ffff11b224 */ /* 0x000fe200078e0009 */
[----:B------:R-:W-:Y:S01]  /*0570*/  SEL R18, R18, 0x2, P1 ;  /* 0x0000000212127807 */ /* 0x000fe20000800000 */
[----:B------:R0:W3:Y:S01]  /*0580*/  @!UP1 SYNCS.EXCH.64 URZ, [UR8+0x38], UR4 ;  /* 0x00003804083f95b2 */ /* 0x0000e20008000100 */
[----:B------:R-:W-:Y:S01]  /*0590*/  NOP ;  /* 0x0000000000007918 */ /* 0x000fe20000000000 */
[----:B0-----:R-:W-:-:S03]  /*05a0*/  UIMAD.WIDE.U32 UR4, UR6, UR7, URZ ;  /* 0x00000007060472a5 */ /* 0x001fc6000f8e003f */
[----:B------:R-:W-:Y:S02]  /*05b0*/  ULDC UR6, c[0x0][0x14] ;  /* 0x0000050000067ab9 */ /* 0x000fe40000000800 */
[----:B------:R-:W-:Y:S02]  /*05c0*/  UIMAD.WIDE.U32 UR38, UR4, UR6, URZ ;  /* 0x00000006042672a5 */ /* 0x000fe4000f8e003f */
[----:B------:R-:W-:-:S04]  /*05d0*/  UIMAD UR41, UR5, UR6, URZ ;  /* 0x00000006052972a4 */ /* 0x000fc8000f8e023f */
[----:B------:R-:W-:Y:S01]  /*05e0*/  UIADD3 UR41, UR39, UR41, URZ ;  /* 0x0000002927297290 */ /* 0x000fe2000fffe03f */
[----:B---34-:R-:W-:Y:S06]  /*05f0*/  BAR.SYNC.DEFER_BLOCKING 0x0 ;  /* 0x0000000000007b1d */ /* 0x018fec0000010000 */
[----:B------:R-:W-:Y:S05]  /*0600*/  @!P2 BRA `(.L_x_3) ;  /* 0x0000003c0054a947 */ /* 0x000fea0003800000 */
[----:B------:R-:W-:-:S13]  /*0610*/  ISETP.GT.U32.AND P0, PT, R10, 0x1, PT ;  /* 0x000000010a00780c */ /* 0x000fda0003f04070 */
[----:B------:R-:W-:Y:S05]  /*0620*/  @P0 EXIT ;  /* 0x000000000000094d */ /* 0x000fea0003800000 */
[----:B------:R-:W-:Y:S01]  /*0630*/  ULDC.64 UR4, c[0x0][0x650] ;  /* 0x0001940000047ab9 */ /* 0x000fe20000000a00 */
[----:B------:R-:W-:Y:S01]  /*0640*/  PRMT R0, RZ, 0x7610, R0 ;  /* 0x00007610ff007816 */ /* 0x000fe20000000000 */
[----:B------:R-:W-:Y:S01]  /*0650*/  IMAD.MOV.U32 R69, RZ, RZ, -0x1 ;  /* 0xffffffffff457424 */ /* 0x000fe200078e00ff */
[----:B------:R-:W-:Y:S01]  /*0660*/  ISETP.GE.U32.AND P0, PT, R16, UR4, PT ;  /* 0x0000000410007c0c */ /* 0x000fe2000bf06070 */
[----:B------:R-:W-:Y:S02]  /*0670*/  IMAD.MOV.U32 R68, RZ, RZ, -0x1 ;  /* 0xffffffffff447424 */ /* 0x000fe400078e00ff */
[----:B------:R-:W-:Y:S01]  /*0680*/  IMAD.MOV.U32 R67, RZ, RZ, -0x1 ;  /* 0xffffffffff437424 */ /* 0x000fe200078e00ff */
[----:B------:R-:W-:-:S13]  /*0690*/  ISETP.GE.U32.AND.EX P0, PT, R17, UR5, PT, P0 ;  /* 0x0000000511007c0c */ /* 0x000fda000bf06100 */
[----:B------:R-:W-:Y:S05]  /*06a0*/  @P0 BRA `(.L_x_4) ;  /* 0x0000000400540947 */ /* 0x000fea0003800000 */
[----:B------:R-:W0:Y:S01]  /*06b0*/  LDC.64 R20, c[0x0][0x628] ;  /* 0x00018a00ff147b82 */ /* 0x000e220000000a00 */
[----:B------:R-:W-:Y:S02]  /*06c0*/  IMAD.MOV.U32 R8, RZ, RZ, R16 ;  /* 0x000000ffff087224 */ /* 0x000fe400078e0010 */
[----:B------:R-:W-:-:S05]  /*06d0*/  IMAD.MOV.U32 R9, RZ, RZ, R17 ;  /* 0x000000ffff097224 */ /* 0x000fca00078e0011 */
[----:B------:R-:W1:Y:S08]  /*06e0*/  LDC R0, c[0x0][0x630] ;  /* 0x00018c00ff007b82 */ /* 0x000e700000000800 */
[----:B------:R-:W2:Y:S01]  /*06f0*/  LDC.64 R22, c[0x0][0x620] ;  /* 0x00018800ff167b82 */ /* 0x000ea20000000a00 */
[----:B0-----:R-:W-:-:S04]  /*0700*/  ISETP.NE.U32.AND P0, PT, R20, RZ, PT ;  /* 0x000000ff1400720c */ /* 0x001fc80003f05070 */
[----:B------:R-:W-:-:S13]  /*0710*/  ISETP.NE.AND.EX P0, PT, R21, RZ, PT, P0 ;  /* 0x000000ff1500720c */ /* 0x000fda0003f05300 */
[----:B-12---:R-:W-:Y:S05]  /*0720*/  @!P0 BRA `(.L_x_5) ;  /* 0x0000000000288947 */ /* 0x006fea0003800000 */
[----:B------:R-:W0:Y:S02]  /*0730*/  LDC R13, c[0x0][0x634] ;  /* 0x00018d00ff0d7b82 */ /* 0x000e240000000800 */
[----:B0-----:R-:W-:-:S05]  /*0740*/  IADD3 R13, P0, R16, R13, RZ ;  /* 0x0000000d100d7210 */ /* 0x001fca0007f1e0ff */
[----:B------:R-:W-:-:S04]  /*0750*/  IMAD.X R15, RZ, RZ, R17, P0 ;  /* 0x000000ffff0f7224 */ /* 0x000fc800000e0611 */
[----:B------:R-:W-:-:S04]  /*0760*/  IMAD.WIDE.U32 R8, R15, R20, RZ ;  /* 0x000000140f087225 */ /* 0x000fc800078e00ff */
[----:B------:R-:W-:-:S04]  /*0770*/  IMAD.WIDE.U32 R10, P0, R13, R21, R8 ;  /* 0x000000150d0a7225 */ /* 0x000fc80007800008 */
[----:B------:R-:W-:-:S04]  /*0780*/  IMAD.WIDE.U32 R8, R13, R20, RZ ;  /* 0x000000140d087225 */ /* 0x000fc800078e00ff */
[----:B------:R-:W-:Y:S01]  /*0790*/  IMAD.X R13, RZ, RZ, RZ, P0 ;  /* 0x000000ffff0d7224 */ /* 0x000fe200000e06ff */
[----:B------:R-:W-:Y:S01]  /*07a0*/  IADD3 RZ, P0, R9, R10, RZ ;  /* 0x0000000a09ff7210 */ /* 0x000fe20007f1e0ff */
[----:B------:R-:W-:-:S04]  /*07b0*/  IMAD.MOV.U32 R12, RZ, RZ, R11 ;  /* 0x000000ffff0c7224 */ /* 0x000fc800078e000b */
[----:B------:R-:W-:-:S08]  /*07c0*/  IMAD.WIDE.U32.X R8, R15, R21, R12, P0 ;  /* 0x000000150f087225 */ /* 0x000fd000000e040c */
.L_x_5:
[-CC-:B------:R-:W-:Y:S01]  /*07d0*/  SHF.R.U64 R67, R8, R0.reuse, R9.reuse ;  /* 0x0000000008437219 */ /* 0x180fe20000001209 */
[----:B------:R-:W0:Y:S01]  /*07e0*/  LDC R12, c[0x0][0x618] ;  /* 0x00018600ff0c7b82 */ /* 0x000e220000000800 */
[----:B------:R-:W-:Y:S01]  /*07f0*/  SHF.R.U32.HI R7, RZ, R0, R9 ;  /* 0x00000000ff077219 */ /* 0x000fe20000011609 */
[----:B------:R-:W-:Y:S01]  /*0800*/  ULDC UR4, c[0x0][0x150] ;  /* 0x0000540000047ab9 */ /* 0x000fe20000000800 */
[----:B------:R-:W-:Y:S02]  /*0810*/  IADD3 R11, P0, RZ, -R67, RZ ;  /* 0x80000043ff0b7210 */ /* 0x000fe40007f1e0ff */
[----:B------:R-:W-:-:S03]  /*0820*/  I2FP.F32.U32 R0, R6 ;  /* 0x0000000600007245 */ /* 0x000fc60000201000 */
[----:B------:R-:W1:Y:S01]  /*0830*/  LDC.64 R30, c[0x0][0x640] ;  /* 0x00019000ff1e7b82 */ /* 0x000e620000000a00 */
[----:B------:R-:W-:Y:S02]  /*0840*/  IMAD.X R13, RZ, RZ, ~R7, P0 ;  /* 0x000000ffff0d7224 */ /* 0x000fe400000e0e07 */
[----:B------:R-:W-:Y:S01]  /*0850*/  FMUL R0, R0, UR4 ;  /* 0x0000000400007c20 */ /* 0x000fe20008400000 */
[----:B------:R-:W-:Y:S01]  /*0860*/  IMAD.WIDE.U32 R8, R11, R22, R16 ;  /* 0x000000160b087225 */ /* 0x000fe200078e0010 */
[----:B------:R-:W-:-:S03]  /*0870*/  ULDC UR4, c[0x0][0x154] ;  /* 0x0000550000047ab9 */ /* 0x000fc60000000800 */
[----:B------:R-:W-:Y:S01]  /*0880*/  IMAD R10, R13, R22, RZ ;  /* 0x000000160d0a7224 */ /* 0x000fe200078e02ff */
[----:B------:R-:W2:Y:S01]  /*0890*/  LDC R7, c[0x0][0x144] ;  /* 0x00005100ff077b82 */ /* 0x000ea20000000800 */
[----:B------:R-:W3:Y:S02]  /*08a0*/  F2I.U32.TRUNC.NTZ R0, R0 ;  /* 0x0000000000007305 */ /* 0x000ee4000020f000 */
[----:B------:R-:W-:-:S04]  /*08b0*/  IMAD R11, R11, R23, R10 ;  /* 0x000000170b0b7224 */ /* 0x000fc800078e020a */
[----:B------:R-:W-:Y:S01]  /*08c0*/  IMAD.IADD R9, R9, 0x1, R11 ;  /* 0x0000000109097824 */ /* 0x000fe200078e020b */
[----:B------:R-:W4:Y:S01]  /*08d0*/  LDC R24, c[0x0][0x608] ;  /* 0x00018200ff187b82 */ /* 0x000f220000000800 */
[----:B------:R-:W-:-:S03]  /*08e0*/  IMAD.MOV.U32 R11, RZ, RZ, -0x1 ;  /* 0xffffffffff0b7424 */ /* 0x000fc600078e00ff */
[-CC-:B0-----:R-:W-:Y:S02]  /*08f0*/  SHF.R.U64 R22, R8, R12.reuse, R9.reuse ;  /* 0x0000000c08167219 */ /* 0x181fe40000001209 */
[----:B------:R-:W-:Y:S02]  /*0900*/  I2FP.F32.U32 R8, R3 ;  /* 0x0000000300087245 */ /* 0x000fe40000201000 */
[----:B------:R-:W0:Y:S01]  /*0910*/  LDC R28, c[0x0][0x658] ;  /* 0x00019600ff1c7b82 */ /* 0x000e220000000800 */
[----:B-1----:R-:W-:Y:S01]  /*0920*/  ISETP.NE.U32.AND P0, PT, R30, RZ, PT ;  /* 0x000000ff1e00720c */ /* 0x002fe20003f05070 */
[----:B---3--:R-:W-:Y:S02]  /*0930*/  IMAD.MOV R10, RZ, RZ, -R0 ;  /* 0x000000ffff0a7224 */ /* 0x008fe400078e0a00 */
[----:B------:R-:W-:Y:S01]  /*0940*/  FMUL R8, R8, UR4 ;  /* 0x0000000408087c20 */ /* 0x000fe20008400000 */
[----:B------:R-:W-:Y:S02]  /*0950*/  SHF.R.U32.HI R9, RZ, R12, R9 ;  /* 0x0000000cff097219 */ /* 0x000fe40000011609 */
[----:B------:R-:W-:Y:S01]  /*0960*/  ISETP.NE.AND.EX P0, PT, R31, RZ, PT, P0 ;  /* 0x000000ff1f00720c */ /* 0x000fe20003f05300 */
[----:B------:R1:W3:Y:S01]  /*0970*/  F2I.U32.TRUNC.NTZ R15, R8 ;  /* 0x00000008000f7305 */ /* 0x0002e2000020f000 */
[----:B------:R-:W1:Y:S01]  /*0980*/  LDC R20, c[0x0][0x148] ;  /* 0x00005200ff147b82 */ /* 0x000e620000000800 */
[----:B--2---:R-:W-:-:S07]  /*0990*/  IMAD R0, R7, R10, R6 ;  /* 0x0000000a07007224 */ /* 0x004fce00078e0206 */
[----:B------:R-:W2:Y:S01]  /*09a0*/  LDC R26, c[0x0][0x600] ;  /* 0x00018000ff1a7b82 */ /* 0x000ea20000000800 */
[-CC-:B----4-:R-:W-:Y:S02]  /*09b0*/  SHF.R.U64 R32, R22, R24.reuse, R9.reuse ;  /* 0x0000001816207219 */ /* 0x190fe40000001209 */
[----:B------:R-:W-:Y:S01]  /*09c0*/  SHF.R.U32.HI R7, RZ, R24, R9 ;  /* 0x00000018ff077219 */ /* 0x000fe20000011609 */
[----:B------:R-:W-:-:S04]  /*09d0*/  IMAD.MOV.U32 R9, RZ, RZ, 0x1 ;  /* 0x00000001ff097424 */ /* 0x000fc800078e00ff */
[----:B------:R-:W4:Y:S01]  /*09e0*/  LDC R21, c[0x0][0x648] ;  /* 0x00019200ff157b82 */ /* 0x000f220000000800 */
[-C--:B0-----:R-:W-:Y:S02]  /*09f0*/  SHF.L.U32 R6, R11, R28.reuse, RZ ;  /* 0x0000001c0b067219 */ /* 0x081fe400000006ff */
[--C-:B------:R-:W-:Y:S02]  /*0a00*/  SHF.R.U64 R24, R32, R28, R7.reuse ;  /* 0x0000001c20187219 */ /* 0x100fe40000001207 */
[----:B------:R-:W-:Y:S02]  /*0a10*/  LOP3.LUT R13, RZ, R6, RZ, 0x33, !PT ;  /* 0x00000006ff0d7212 */ /* 0x000fe400078e33ff */
[-C--:B------:R-:W-:Y:S01]  /*0a20*/  SHF.R.U32.HI R7, RZ, R28.reuse, R7 ;  /* 0x0000001cff077219 */ /* 0x080fe20000011607 */
[----:B------:R-:W0:Y:S01]  /*0a30*/  LDC R23, c[0x0][0x638] ;  /* 0x00018e00ff177b82 */ /* 0x000e220000000800 */
[----:B------:R-:W-:Y:S01]  /*0a40*/  SHF.L.U32 R12, R9, R28, RZ ;  /* 0x0000001c090c7219 */ /* 0x000fe200000006ff */
[----:B------:R-:W-:-:S06]  /*0a50*/  IMAD.MOV.U32 R6, RZ, RZ, R24 ;  /* 0x000000ffff067224 */ /* 0x000fcc00078e0018 */
[----:B------:R-:W0:Y:S01]  /*0a60*/  LDC R69, c[0x0][0x610] ;  /* 0x00018400ff457b82 */ /* 0x000e220000000800 */
[----:B-1-3--:R-:W-:Y:S05]  /*0a70*/  @!P0 BRA `(.L_x_6) ;  /* 0x0000000000288947 */ /* 0x00afea0003800000 */
[----:B------:R-:W1:Y:S02]  /*0a80*/  LDC R11, c[0x0][0x64c] ;  /* 0x00019300ff0b7b82 */ /* 0x000e640000000800 */
[----:B-1----:R-:W-:-:S05]  /*0a90*/  IADD3 R11, P0, R24, R11, RZ ;  /* 0x0000000b180b7210 */ /* 0x002fca0007f1e0ff */
        /* <DEDUP_REMOVED lines=8> */
.L_x_6:
[----:B----4-:R-:W-:Y:S01]  /*0b20*/  SHF.R.U64 R6, R6, R21, R7 ;  /* 0x0000001506067219 */ /* 0x010fe20000001207 */
[----:B--2---:R-:W-:Y:S01]  /*0b30*/  VIADD R7, R26, 0xffffffff ;  /* 0xffffffff1a077836 */ /* 0x004fe20000000000 */
[----:B------:R-:W-:Y:S01]  /*0b40*/  LOP3.LUT R13, R32, R13, RZ, 0xc0, !PT ;  /* 0x0000000d200d7212 */ /* 0x000fe200078ec0ff */
[----:B------:R-:W-:Y:S02]  /*0b50*/  IMAD.MOV R15, RZ, RZ, -R15 ;  /* 0x000000ffff0f7224 */ /* 0x000fe400078e0a0f */
[----:B------:R-:W-:Y:S02]  /*0b60*/  IMAD.MOV R8, RZ, RZ, -R6 ;  /* 0x000000ffff087224 */ /* 0x000fe400078e0a06 */
[----:B------:R-:W-:Y:S01]  /*0b70*/  IMAD R13, R12, R6, R13 ;  /* 0x000000060c0d7224 */ /* 0x000fe200078e020d */
[----:B------:R-:W-:Y:S01]  /*0b80*/  LOP3.LUT R6, R22, R7, RZ, 0xc0, !PT ;  /* 0x0000000716067212 */ /* 0x000fe200078ec0ff */
[----:B------:R-:W-:Y:S02]  /*0b90*/  @P3 IMAD R0, R20, R15, R3 ;  /* 0x0000000f14003224 */ /* 0x000fe400078e0203 */
[----:B0-----:R-:W-:-:S02]  /*0ba0*/  IMAD R3, R8, R23, R24 ;  /* 0x0000001708037224 */ /* 0x001fc400078e0218 */
[----:B------:R-:W-:Y:S02]  /*0bb0*/  IMAD R69, R13, R69, R0 ;  /* 0x000000450d457224 */ /* 0x000fe400078e0200 */
[----:B------:R-:W-:Y:S02]  /*0bc0*/  IMAD R6, R3, R26, R6 ;  /* 0x0000001a03067224 */ /* 0x000fe400078e0206 */
[----:B------:R-:W-:-:S03]  /*0bd0*/  IMAD.MOV.U32 R0, RZ, RZ, 0x1 ;  /* 0x00000001ff007424 */ /* 0x000fc600078e00ff */
[----:B------:R-:W-:Y:S02]  /*0be0*/  SEL R68, R6, R69, !P3 ;  /* 0x0000004506447207 */ /* 0x000fe40005800000 */
[----:B------:R-:W-:-:S07]  /*0bf0*/  SEL R69, R69, R6, !P3 ;  /* 0x0000000645457207 */ /* 0x000fce0005800000 */
.L_x_4:
[----:B------:R-:W-:-:S08]  /*0c00*/  NOP ;  /* 0x0000000000007918 */ /* 0x000fd00000000000 */
[----:B------:R-:W0:Y:S02]  /*0c10*/  USETMAXREG.TRY_ALLOC.CTAPOOL UP0, 0xe8 ;  /* 0x000000e8000079c8 */ /* 0x000e240008000600 */
[----:B0-----:R-:W-:-:S13]  /*0c20*/  PLOP3.LUT P0, PT, PT, PT, UP0, 0x80, 0x0 ;  /* 0x000000000000781c */ /* 0x001fda0003f0f008 */
[----:B------:R-:W-:Y:S05]  /*0c30*/  @!P0 BRA `(.L_x_4) ;  /* 0xfffffffc00f08947 */ /* 0x000fea000383ffff */
[----:B------:R-:W-:Y:S01]  /*0c40*/  ULDC.64 UR4, c[0x0][0x598] ;  /* 0x0001660000047ab9 */ /* 0x000fe20000000a00 */
[----:B------:R-:W-:Y:S01]  /*0c50*/  ULDC.64 UR36, c[0x0][0x208] ;  /* 0x0000820000247ab9 */ /* 0x000fe20000000a00 */
[----:B------:R-:W-:-:S04]  /*0c60*/  ISETP.NE.U32.AND P0, PT, RZ, UR4, PT ;  /* 0x00000004ff007c0c */ /* 0x000fc8000bf05070 */
[----:B------:R-:W-:-:S13]  /*0c70*/  ISETP.NE.AND.EX P0, PT, RZ, UR5, PT, P0 ;  /* 0x00000005ff007c0c */ /* 0x000fda000bf05300 */
[----:B------:R-:W-:Y:S05]  /*0c80*/  @!P0 BRA `(.L_x_7) ;  /* 0x00000000001c8947 */ /* 0x000fea0003800000 */
[----:B------:R-:W0:Y:S02]  /*0c90*/  LDC.64 R6, c[0x0][0x598] ;  /* 0x00016600ff067b82 */ /* 0x000e240000000a00 */
[----:B0-----:R-:W2:Y:S02]  /*0ca0*/  LDG.E.64 R6, desc[UR36][R6.64] ;  /* 0x0000002406067981 */ /* 0x001ea4000c1e1b00 */
[----:B--2---:R-:W-:-:S04]  /*0cb0*/  ISETP.NE.U32.AND P0, PT, R6, RZ, PT ;  /* 0x000000ff0600720c */ /* 0x004fc80003f05070 */
[----:B------:R-:W-:-:S13]  /*0cc0*/  ISETP.NE.AND.EX P0, PT, R7, RZ, PT, P0 ;  /* 0x000000ff0700720c */ /* 0x000fda0003f05300 */
[----:B------:R-:W-:Y:S05]  /*0cd0*/  @!P0 BRA `(.L_x_7) ;  /* 0x0000000000088947 */ /* 0x000fea0003800000 */
[----:B------:R0:W5:Y:S01]  /*0ce0*/  LD.E R19, desc[UR36][R6.64] ;  /* 0x0000002406137980 */ /* 0x000162000c101900 */
[----:B------:R-:W-:Y:S05]  /*0cf0*/  BRA `(.L_x_8) ;  /* 0x0000000000247947 */ /* 0x000fea0003800000 */
.L_x_7:
[----:B------:R-:W-:Y:S02]  /*0d00*/  ULDC.64 UR4, c[0x0][0x588] ;  /* 0x0001620000047ab9 */ /* 0x000fe40000000a00 */
[----:B------:R-:W-:-:S04]  /*0d10*/  ISETP.NE.U32.AND P0, PT, RZ, UR4, PT ;  /* 0x00000004ff007c0c */ /* 0x000fc8000bf05070 */
[----:B------:R-:W-:-:S13]  /*0d20*/  ISETP.NE.AND.EX P0, PT, RZ, UR5, PT, P0 ;  /* 0x00000005ff007c0c */ /* 0x000fda000bf05300 */
[----:B------:R-:W-:Y:S05]  /*0d30*/  @!P0 BRA `(.L_x_9) ;  /* 0x00000000000c8947 */ /* 0x000fea0003800000 */
[----:B------:R-:W0:Y:S02]  /*0d40*/  LDC.64 R6, c[0x0][0x588] ;  /* 0x00016200ff067b82 */ /* 0x000e240000000a00 */
[----:B0-----:R1:W5:Y:S01]  /*0d50*/  LDG.E R19, desc[UR36][R6.64] ;  /* 0x0000002406137981 */ /* 0x001362000c1e1900 */
[----:B------:R-:W-:Y:S05]  /*0d60*/  BRA `(.L_x_8) ;  /* 0x0000000000087947 */ /* 0x000fea0003800000 */
.L_x_9:
[----:B------:R-:W-:Y:S02]  /*0d70*/  ULDC UR4, c[0x0][0x580] ;  /* 0x0001600000047ab9 */ /* 0x000fe40000000800 */
[----:B------:R-:W-:-:S07]  /*0d80*/  IMAD.U32 R19, RZ, RZ, UR4 ;  /* 0x00000004ff137e24 */ /* 0x000fce000f8e00ff */
.L_x_8:
[----:B------:R-:W-:Y:S02]  /*0d90*/  ULDC.64 UR4, c[0x0][0x5a0] ;  /* 0x0001680000047ab9 */ /* 0x000fe40000000a00 */
[----:B------:R-:W-:-:S04]  /*0da0*/  ISETP.NE.U32.AND P0, PT, RZ, UR4, PT ;  /* 0x00000004ff007c0c */ /* 0x000fc8000bf05070 */
[----:B------:R-:W-:-:S13]  /*0db0*/  ISETP.NE.AND.EX P0, PT, RZ, UR5, PT, P0 ;  /* 0x00000005ff007c0c */ /* 0x000fda000bf05300 */
[----:B------:R-:W-:Y:S05]  /*0dc0*/  @!P0 BRA `(.L_x_10) ;  /* 0x00000000001c8947 */ /* 0x000fea0003800000 */
[----:B01----:R-:W0:Y:S02]  /*0dd0*/  LDC.64 R6, c[0x0][0x5a0] ;  /* 0x00016800ff067b82 */ /* 0x003e240000000a00 */
[----:B0-----:R-:W2:Y:S02]  /*0de0*/  LDG.E.64 R6, desc[UR36][R6.64] ;  /* 0x0000002406067981 */ /* 0x001ea4000c1e1b00 */
[----:B--2---:R-:W-:-:S04]  /*0df0*/  ISETP.NE.U32.AND P0, PT, R6, RZ, PT ;  /* 0x000000ff0600720c */ /* 0x004fc80003f05070 */
[----:B------:R-:W-:-:S13]  /*0e00*/  ISETP.NE.AND.EX P0, PT, R7, RZ, PT, P0 ;  /* 0x000000ff0700720c */ /* 0x000fda0003f05300 */
[----:B------:R-:W-:Y:S05]  /*0e10*/  @!P0 BRA `(.L_x_10) ;  /* 0x0000000000088947 */ /* 0x000fea0003800000 */
[----:B------:R0:W5:Y:S01]  /*0e20*/  LD.E R56, desc[UR36][R6.64] ;  /* 0x0000002406387980 */ /* 0x000162000c101900 */
[----:B------:R-:W-:Y:S05]  /*0e30*/  BRA `(.L_x_11) ;  /* 0x0000000000247947 */ /* 0x000fea0003800000 */
.L_x_10:
[----:B------:R-:W-:Y:S02]  /*0e40*/  ULDC.64 UR4, c[0x0][0x590] ;  /* 0x0001640000047ab9 */ /* 0x000fe40000000a00 */
[----:B------:R-:W-:-:S04]  /*0e50*/  ISETP.NE.U32.AND P0, PT, RZ, UR4, PT ;  /* 0x00000004ff007c0c */ /* 0x000fc8000bf05070 */
[----:B------:R-:W-:-:S13]  /*0e60*/  ISETP.NE.AND.EX P0, PT, RZ, UR5, PT, P0 ;  /* 0x00000005ff007c0c */ /* 0x000fda000bf05300 */
[----:B------:R-:W-:Y:S05]  /*0e70*/  @!P0 BRA `(.L_x_12) ;  /* 0x00000000000c8947 */ /* 0x000fea0003800000 */
[----:B------:R-:W2:Y:S02]  /*0e80*/  LDC.64 R56, c[0x0][0x590] ;  /* 0x00016400ff387b82 */ /* 0x000ea40000000a00 */
[----:B--2---:R2:W5:Y:S01]  /*0e90*/  LDG.E R56, desc[UR36][R56.64] ;  /* 0x0000002438387981 */ /* 0x004562000c1e1900 */
[----:B------:R-:W-:Y:S05]  /*0ea0*/  BRA `(.L_x_11) ;  /* 0x0000000000087947 */ /* 0x000fea0003800000 */
.L_x_12:
[----:B------:R-:W-:Y:S02]  /*0eb0*/  ULDC UR4, c[0x0][0x584] ;  /* 0x0001610000047ab9 */ /* 0x000fe40000000800 */
[----:B------:R-:W-:-:S07]  /*0ec0*/  IMAD.U32 R56, RZ, RZ, UR4 ;  /* 0x00000004ff387e24 */ /* 0x000fce000f8e00ff */
.L_x_11:
[----:B------:R-:W-:-:S13]  /*0ed0*/  LOP3.LUT P0, RZ, R0, 0xff, RZ, 0xc0, !PT ;  /* 0x000000ff00ff7812 */ /* 0x000fda000780c0ff */
[----:B------:R-:W-:Y:S05]  /*0ee0*/  @!P0 EXIT ;  /* 0x000000000000894d */ /* 0x000fea0003800000 */
[----:B------:R-:W3:Y:S01]  /*0ef0*/  LDC R59, c[0x0][0x658] ;  /* 0x00019600ff3b7b82 */ /* 0x000ee20000000800 */
[----:B------:R-:W-:Y:S01]  /*0f00*/  ULDC.64 UR6, c[0x0][0x288] ;  /* 0x0000a20000067ab9 */ /* 0x000fe20000000a00 */
[----:B------:R-:W-:Y:S01]  /*0f10*/  LOP3.LUT R14, R14, 0x1, RZ, 0xc0, !PT ;  /* 0x000000010e0e7812 */ /* 0x000fe200078ec0ff */
[----:B------:R-:W-:Y:S01]  /*0f20*/  UIADD3 UR4, UR7, 0x3f, URZ ;  /* 0x0000003f07047890 */ /* 0x000fe2000fffe03f */
[----:B------:R-:W-:Y:S01]  /*0f30*/  SHF.R.U32.HI R0, RZ, 0x2, R4 ;  /* 0x00000002ff007819 */ /* 0x000fe20000011604 */
[----:B------:R-:W-:Y:S01]  /*0f40*/  IMAD.U32 R3, RZ, RZ, UR6 ;  /* 0x00000006ff037e24 */ /* 0x000fe2000f8e00ff */
[----:B------:R-:W-:Y:S01]  /*0f50*/  SHF.R.U32.HI R5, RZ, 0x1, R5 ;  /* 0x00000001ff057819 */ /* 0x000fe20000011605 */
[----:B------:R-:W-:Y:S01]  /*0f60*/  USHF.R.S32.HI UR5, URZ, 0x1f, UR4 ;  /* 0x0000001f3f057899 */ /* 0x000fe20008011404 */
[----:B01----:R-:W0:Y:S01]  /*0f70*/  LDC.64 R6, c[0x0][0x5c8] ;  /* 0x00017200ff067b82 */ /* 0x003e220000000a00 */
[----:B------:R-:W-:Y:S01]  /*0f80*/  LOP3.LUT R60, R4, 0x3, RZ, 0xc0, !PT ;  /* 0x00000003043c7812 */ /* 0x000fe200078ec0ff */
[----:B------:R-:W-:Y:S01]  /*0f90*/  IMAD.SHL.U32 R9, R14, 0x40, RZ ;  /* 0x000000400e097824 */ /* 0x000fe200078e00ff */
[----:B------:R-:W-:Y:S01]  /*0fa0*/  LOP3.LUT R0, R0, 0x7, RZ, 0xc0, !PT ;  /* 0x0000000700007812 */ /* 0x000fe200078ec0ff */
[----:B------:R-:W-:Y:S01]  /*0fb0*/  ULEA.HI UR5, UR5, UR4, URZ, 0x6 ;  /* 0x0000000405057291 */ /* 0x000fe2000f8f303f */
[----:B------:R-:W-:Y:S01]  /*0fc0*/  LOP3.LUT R5, R5, 0x30, RZ, 0xc0, !PT ;  /* 0x0000003005057812 */ /* 0x000fe200078ec0ff */
[----:B------:R-:W-:Y:S01]  /*0fd0*/  IMAD R60, R60, -0x2, R3 ;  /* 0xfffffffe3c3c7824 */ /* 0x000fe200078e0203 */
[--C-:B------:R-:W-:Y:S01]  /*0fe0*/  LOP3.LUT R22, R9, 0x40, R0.reuse, 0xe2, !PT ;  /* 0x0000004009167812 */ /* 0x100fe200078ee200 */
[----:B------:R-:W1:Y:S01]  /*0ff0*/  LDC R63, c[0x0][0x600] ;  /* 0x00018000ff3f7b82 */ /* 0x000e620000000800 */
[----:B------:R-:W-:Y:S01]  /*1000*/  IADD3 R3, RZ, -R5, -R0 ;  /* 0x80000005ff037210 */ /* 0x000fe20007ffe800 */
[----:B------:R-:W-:Y:S01]  /*1010*/  IMAD.MOV.U32 R0, RZ, RZ, -0x1 ;  /* 0xffffffffff007424 */ /* 0x000fe200078e00ff */
[----:B------:R-:W-:Y:S01]  /*1020*/  USHF.R.S32.HI UR43, URZ, 0x6, UR5 ;  /* 0x000000063f2b7899 */ /* 0x000fe20008011405 */
[----:B------:R-:W-:Y:S01]  /*1030*/  IMAD.MOV.U32 R8, RZ, RZ, 0x1 ;  /* 0x00000001ff087424 */ /* 0x000fe200078e00ff */
[----:B------:R-:W-:Y:S01]  /*1040*/  LOP3.LUT R62, R4, 0x80, RZ, 0xc0, !PT ;  /* 0x00000080043e7812 */ /* 0x000fe200078ec0ff */
[----:B------:R-:W-:Y:S01]  /*1050*/  IMAD R3, R14, -0x40, R3 ;  /* 0xffffffc00e037824 */ /* 0x000fe200078e0203 */
[----:B------:R-:W-:Y:S01]  /*1060*/  UISETP.LT.AND UP0, UPT, UR43, 0x1, UPT ;  /* 0x000000012b00788c */ /* 0x000fe2000bf01270 */
[----:B---3--:R-:W-:Y:S01]  /*1070*/  SHF.L.U32 R0, R0, R59, RZ ;  /* 0x0000003b00007219 */ /* 0x008fe200000006ff */
[----:B------:R-:W-:Y:S01]  /*1080*/  ULDC UR4, c[0x0][0x284] ;  /* 0x0000a10000047ab9 */ /* 0x000fe20000000800 */
[----:B------:R-:W-:Y:S01]  /*1090*/  LOP3.LUT R22, R22, R5, RZ, 0xfc, !PT ;  /* 0x0000000516167212 */ /* 0x000fe200078efcff */
[----:B------:R-:W-:Y:S01]  /*10a0*/  USEL UR44, UR43, 0x1, UP0 ;  /* 0x000000012b2c7887 */ /* 0x000fe20008000000 */
[----:B------:R-:W-:Y:S01]  /*10b0*/  SHF.L.U32 R59, R8, R59, RZ ;  /* 0x0000003b083b7219 */ /* 0x000fe200000006ff */
[----:B------:R-:W-:Y:S01]  /*10c0*/  IMAD.SHL.U32 R61, R4, 0x2, RZ ;  /* 0x00000002043d7824 */ /* 0x000fe200078e00ff */
[----:B------:R-:W-:Y:S01]  /*10d0*/  LOP3.LUT R66, R18, 0x1, RZ, 0xfc, !PT ;  /* 0x0000000112427812 */ /* 0x000fe200078efcff */
[----:B------:R-:W-:Y:S01]  /*10e0*/  VIADD R65, R3, UR4 ;  /* 0x0000000403417c36 */ /* 0x000fe20008000000 */
[C---:B0-----:R-:W-:Y:S01]  /*10f0*/  SHF.L.U64.HI R58, R6.reuse, 0x3, R7 ;  /* 0x00000003063a7819 */ /* 0x041fe20000010207 */
[----:B--2---:R-:W-:Y:S01]  /*1100*/  IMAD.SHL.U32 R57, R6, 0x8, RZ ;  /* 0x0000000806397824 */ /* 0x004fe200078e00ff */
[----:B------:R-:W-:Y:S01]  /*1110*/  SHF.R.U32.HI R62, RZ, 0x7, R62 ;  /* 0x00000007ff3e7819 */ /* 0x000fe2000001163e */
[----:B------:R-:W-:Y:S01]  /*1120*/  IMAD.MOV.U32 R23, RZ, RZ, RZ ;  /* 0x000000ffff177224 */ /* 0x000fe200078e00ff */
[----:B------:R-:W-:Y:S01]  /*1130*/  LOP3.LUT R64, RZ, R0, RZ, 0x33, !PT ;  /* 0x00000000ff407212 */ /* 0x000fe200078e33ff */
[----:B------:R-:W-:Y:S01]  /*1140*/  UIADD3 UR44, UR43, -UR44, URZ ;  /* 0x8000002c2b2c7290 */ /* 0x000fe2000fffe03f */
[----:B------:R-:W-:Y:S01]  /*1150*/  UMOV UR40, URZ ;  /* 0x0000003f00287c82 */ /* 0x000fe20008000000 */
[----:B-1----:R-:W-:Y:S01]  /*1160*/  VIADD R63, R63, 0xffffffff ;  /* 0xffffffff3f3f7836 */ /* 0x002fe20000000000 */
[----:B------:R-:W-:-:S09]  /*1170*/  UMOV UR42, URZ ;  /* 0x0000003f002a7c82 */ /* 0x000fd20008000000 */
.L_x_94:
[----:B0-----:R-:W0:Y:S01]  /*1180*/  SHFL.IDX PT, R0, R62, RZ, 0x1f ;  /* 0x00001fff3e007589 */ /* 0x001e2200000e0000 */
[----:B-1----:R-:W1:Y:S01]  /*1190*/  S2UR UR7, SR_CgaCtaId ;  /* 0x00000000000779c3 */ /* 0x002e620000008800 */
[----:B------:R-:W-:Y:S01]  /*11a0*/  UMOV UR6, 0x400 ;  /* 0x0000040000067882 */ /* 0x000fe20000000000 */
[----:B0-----:R-:W-:Y:S01]  /*11b0*/  R2UR UR4, R0 ;  /* 0x00000000000472ca */ /* 0x001fe200000e0000 */
[----:B-1----:R-:W-:-:S12]  /*11c0*/  ULEA UR46, UR7, UR6, 0x18 ;  /* 0x00000006072e7291 */ /* 0x002fd8000f8ec03f */
[----:B------:R-:W-:-:S04]  /*11d0*/  ULEA.HI UR5, UR4, UR4, URZ, 0x1 ;  /* 0x0000000404057291 */ /* 0x000fc8000f8f083f */
[----:B------:R-:W-:-:S04]  /*11e0*/  ULOP3.LUT UR5, UR5, 0x7fffe, URZ, 0xc0, !UPT ;  /* 0x0007fffe05057892 */ /* 0x000fc8000f8ec03f */
[----:B------:R-:W-:-:S03]  /*11f0*/  UIADD3 UR5, UR4, -UR5, URZ ;  /* 0x8000000504057290 */ /* 0x000fc6000fffe03f */
[----:B------:R-:W-:Y:S01]  /*1200*/  ULDC UR4, c[0x0][0x28c] ;  /* 0x0000a30000047ab9 */ /* 0x000fe20000000800 */
[----:B------:R-:W-:Y:S01]  /*1210*/  ULEA UR5, UR5, UR46, 0xd ;  /* 0x0000002e05057291 */ /* 0x000fe2000f8e683f */
[----:B------:R-:W-:-:S03]  /*1220*/  ISETP.LT.AND P0, PT, RZ, UR4, PT ;  /* 0x00000004ff007c0c */ /* 0x000fc6000bf01270 */
[----:B------:R-:W-:-:S04]  /*1230*/  UIADD3 UR5, UR5, 0x100, URZ ;  /* 0x0000010005057890 */ /* 0x000fc8000fffe03f */
[----:B------:R-:W-:-:S04]  /*1240*/  USHF.R.U32.HI UR5, URZ, 0x4, UR5 ;  /* 0x000000043f057899 */ /* 0x000fc80008011605 */
[----:B------:R-:W-:-:S04]  /*1250*/  ULOP3.LUT UR5, UR5, 0x3fff, URZ, 0xc0, !UPT ;  /* 0x00003fff05057892 */ /* 0x000fc8000f8ec03f */
[----:B------:R-:W-:Y:S01]  /*1260*/  ULOP3.LUT UR45, UR5, 0x10000, URZ, 0xfc, !UPT ;  /* 0x00010000052d7892 */ /* 0x000fe2000f8efc3f */
[----:B--234-:R-:W-:Y:S11]  /*1270*/  @P0 BRA `(.L_x_13) ;  /* 0x0000000000400947 */ /* 0x01cff60003800000 */
[----:B------:R-:W-:Y:S01]  /*1280*/  MOV R0, 0x0 ;  /* 0x0000000000007802 */ /* 0x000fe20000000f00 */
[----:B------:R-:W-:Y:S01]  /*1290*/  ULDC.64 UR4, c[0x4][0x68] ;  /* 0x01001a0000047ab9 */ /* 0x000fe20000000a00 */
[----:B------:R-:W-:Y:S01]  /*12a0*/  ULDC.64 UR6, c[0x4][0x8] ;  /* 0x0100020000067ab9 */ /* 0x000fe20000000a00 */
[----:B------:R-:W-:Y:S01]  /*12b0*/  IMAD.U32 R4, RZ, RZ, UR4 ;  /* 0x00000004ff047e24 */ /* 0x000fe2000f8e00ff */
[----:B------:R0:W1:Y:S01]  /*12c0*/  LDC.64 R14, c[0x4][R0] ;  /* 0x01000000000e7b82 */ /* 0x0000620000000a00 */
[----:B------:R-:W-:Y:S01]  /*12d0*/  IMAD.U32 R5, RZ, RZ, UR5 ;  /* 0x00000005ff057e24 */ /* 0x000fe2000f8e00ff */
[----:B------:R-:W-:Y:S01]  /*12e0*/  ULDC.64 UR4, c[0x4][0x70] ;  /* 0x01001c0000047ab9 */ /* 0x000fe20000000a00 */
[----:B------:R-:W-:Y:S02]  /*12f0*/  IMAD.U32 R10, RZ, RZ, UR6 ;  /* 0x00000006ff0a7e24 */ /* 0x000fe4000f8e00ff */
[----:B------:R-:W-:Y:S02]  /*1300*/  IMAD.U32 R6, RZ, RZ, UR4 ;  /* 0x00000004ff067e24 */ /* 0x000fe4000f8e00ff */
[----:B------:R-:W-:-:S02]  /*1310*/  IMAD.U32 R7, RZ, RZ, UR5 ;  /* 0x00000005ff077e24 */ /* 0x000fc4000f8e00ff */
[----:B------:R-:W-:Y:S02]  /*1320*/  IMAD.U32 R11, RZ, RZ, UR7 ;  /* 0x00000007ff0b7e24 */ /* 0x000fe4000f8e00ff */
[----:B------:R-:W-:Y:S02]  /*1330*/  IMAD.MOV.U32 R8, RZ, RZ, 0x1e1 ;  /* 0x000001e1ff087424 */ /* 0x000fe400078e00ff */
[----:B------:R-:W-:Y:S02]  /*1340*/  IMAD.MOV.U32 R12, RZ, RZ, 0x1 ;  /* 0x00000001ff0c7424 */ /* 0x000fe400078e00ff */
[----:B0-----:R-:W-:-:S07]  /*1350*/  IMAD.MOV.U32 R13, RZ, RZ, RZ ;  /* 0x000000ffff0d7224 */ /* 0x001fce00078e00ff */
[----:B------:R-:W-:-:S07]  /*1360*/  LEPC R20, `(.L_x_13) ;  /* 0x000000001014794e */ /* 0x000fce0000000000 */
[----:B-1---5:R-:W-:Y:S05]  /*1370*/  CALL.ABS.NOINC R14 ;  /* 0x000000000e007343 */ /* 0x022fea0003c00000 */
.L_x_13:
[----:B------:R-:W-:-:S13]  /*1380*/  ISETP.NE.AND P0, PT, R66, 0x3, PT ;  /* 0x000000034200780c */ /* 0x000fda0003f05270 */
[----:B------:R-:W-:Y:S05]  /*1390*/  @!P0 BRA `(.L_x_14) ;  /* 0x0000000000048947 */ /* 0x000fea0003800000 */
[----:B------:R-:W-:Y:S01]  /*13a0*/  BPT.TRAP 0x1 ;  /* 0x000000040000795c */ /* 0x000fe20000300000 */
.L_x_14:
[----:B------:R-:W-:Y:S02]  /*13b0*/  IMAD.U32 R3, RZ, RZ, UR42 ;  /* 0x0000002aff037e24 */ /* 0x000fe4000f8e00ff */
[----:B------:R-:W-:-:S03]  /*13c0*/  IMAD.U32 R0, RZ, RZ, UR40 ;  /* 0x00000028ff007e24 */ /* 0x000fc6000f8e00ff */
[----:B------:R-:W-:Y:S02]  /*13d0*/  LEA R3, R3, UR46, 0x3 ;  /* 0x0000002e03037c11 */ /* 0x000fe4000f8e18ff */
[----:B------:R-:W-:-:S04]  /*13e0*/  SHF.L.U32 R0, R0, 0x1f, RZ ;  /* 0x0000001f00007819 */ /* 0x000fc800000006ff */
[----:B------:R0:W1:Y:S01]  /*13f0*/  SYNCS.PHASECHK.TRANS64.TRYWAIT P1, [R3+URZ], R0 ;  /* 0x00000000030075a7 */ /* 0x000062000802017f */
[----:B------:R-:W-:Y:S05]  /*1400*/  @!P0 BRA `(.L_x_15) ;  /* 0x0000000000048947 */ /* 0x000fea0003800000 */
[----:B------:R-:W-:Y:S01]  /*1410*/  BPT.TRAP 0x1 ;  /* 0x000000040000795c */ /* 0x000fe20000300000 */
.L_x_15:
[----:B------:R-:W-:-:S05]  /*1420*/  IMAD.U32 R4, RZ, RZ, UR44 ;  /* 0x0000002cff047e24 */ /* 0x000fca000f8e00ff */
[----:B------:R-:W-:Y:S01]  /*1430*/  ISETP.GE.AND P2, PT, R4, 0x1, PT ;  /* 0x000000010400780c */ /* 0x000fe20003f46270 */
[----:B-1----:R-:W-:-:S12]  /*1440*/  @P1 BRA `(.L_x_16) ;  /* 0x0000000000081947 */ /* 0x002fd80003800000 */
[----:B------:R-:W1:Y:S02]  /*1450*/  SYNCS.PHASECHK.TRANS64.TRYWAIT P1, [R3+URZ], R0 ;  /* 0x00000000030075a7 */ /* 0x000e64000802017f */
[----:B-1----:R-:W-:Y:S05]  /*1460*/  @!P1 BRA `(.L_x_17) ;  /* 0x00000044001c9947 */ /* 0x002fea0003800000 */
.L_x_16:
[----:B------:R-:W-:Y:S05]  /*1470*/  WARPSYNC.ALL ;  /* 0x0000000000007948 */ /* 0x000fea0003800000 */
[----:B------:R-:W-:Y:S01]  /*1480*/  UIADD3 UR4, UR46, 0x10100, URZ ;  /* 0x000101002e047890 */ /* 0x000fe2000fffe03f */
[----:B------:R-:W-:Y:S01]  /*1490*/  WARPGROUP.ARRIVE ;  /* 0x00000000000079c5 */ /* 0x000fe20000000000 */
[----:B------:R-:W-:Y:S02]  /*14a0*/  ULEA UR5, UR42, UR45, 0xb ;  /* 0x0000002d2a057291 */ /* 0x000fe4000f8e583f */
[----:B------:R-:W-:Y:S01]  /*14b0*/  USHF.R.U32.HI UR4, URZ, 0x4, UR4 ;  /* 0x000000043f047899 */ /* 0x000fe20008011604 */
[----:B------:R-:W-:Y:S01]  /*14c0*/  UMOV UR9, 0x40000040 ;  /* 0x4000004000097882 */ /* 0x000fe20000000000 */
[----:B------:R-:W-:-:S02]  /*14d0*/  UMOV UR11, 0x40000040 ;  /* 0x40000040000b7882 */ /* 0x000fc40000000000 */
[----:B------:R-:W-:Y:S01]  /*14e0*/  ULOP3.LUT UR4, UR4, 0x3fff, URZ, 0xc0, !UPT ;  /* 0x00003fff04047892 */ /* 0x000fe2000f8ec03f */
[----:B------:R-:W-:-:S03]  /*14f0*/  UMOV UR8, UR5 ;  /* 0x0000000500087c82 */ /* 0x000fc60008000000 */
[----:B------:R-:W-:-:S04]  /*1500*/  ULOP3.LUT UR4, UR4, 0x10000, URZ, 0xfc, !UPT ;  /* 0x0001000004047892 */ /* 0x000fc8000f8efc3f */
[----:B------:R-:W-:-:S07]  /*1510*/  ULEA UR6, UR42, UR4, 0xa ;  /* 0x000000042a067291 */ /* 0x000fce000f8e503f */
[----:B------:R-:W-:Y:S02]  /*1520*/  UMOV UR10, UR6 ;  /* 0x00000006000a7c82 */ /* 0x000fe40008000000 */
[----:B------:R-:W-:Y:S01]  /*1530*/  HGMMA.64x64x8.F32.TF32 R24, gdesc[UR8], RZ, !UPT, gsb0 ;  /* 0x04e00000081879f0 */ /* 0x000fe2000c0028ff */
[----:B------:R-:W-:Y:S02]  /*1540*/  UIADD3 UR8, UR5, 0x2, URZ ;  /* 0x0000000205087890 */ /* 0x000fe4000fffe03f */
[----:B------:R-:W-:Y:S01]  /*1550*/  UIADD3 UR10, UR6, 0x2, URZ ;  /* 0x00000002060a7890 */ /* 0x000fe2000fffe03f */
[----:B------:R-:W-:Y:S01]  /*1560*/  UMOV UR9, 0x40000040 ;  /* 0x4000004000097882 */ /* 0x000fe20000000000 */
[----:B------:R-:W-:Y:S01]  /*1570*/  UMOV UR11, 0x40000040 ;  /* 0x40000040000b7882 */ /* 0x000fe20000000000 */
[----:B------:R-:W-:Y:S02]  /*1580*/  WARPGROUP.DEPBAR.LE gsb0, 0x0 ;  /* 0x00008000000079c5 */ /* 0x000fe40000010000 */
[----:B------:R-:W-:-:S06]  /*1590*/  WARPGROUP.ARRIVE ;  /* 0x00000000000079c5 */ /* 0x000fcc0000000000 */
[----:B------:R-:W-:Y:S01]  /*15a0*/  HGMMA.64x64x8.F32.TF32 R24, gdesc[UR8], R24, gsb0 ;  /* 0x04e00000081879f0 */ /* 0x000fe20008002818 */
        /* <DEDUP_REMOVED lines=41> */
[----:B------:R-:W-:Y:S03]  /*1840*/  HGMMA.64x64x8.F32.TF32 R24, gdesc[UR8], R24, gsb0 ;  /* 0x04e00000081879f0 */ /* 0x000fe60008002818 */
[----:B------:R-:W-:Y:S02]  /*1850*/  WARPGROUP.DEPBAR.LE gsb0, 0x0 ;  /* 0x00008000000079c5 */ /* 0x000fe40000010000 */
[----:B------:R-:W-:Y:S05]  /*1860*/  @!P2 BRA `(.L_x_18) ;  /* 0x00000004008ca947 */ /* 0x000fea0003800000 */
[----:B------:R-:W-:Y:S01]  /*1870*/  UIADD3 UR5, UR42, 0x1, URZ ;  /* 0x000000012a057890 */ /* 0x000fe2000fffe03f */
[----:B01----:R-:W-:-:S03]  /*1880*/  IMAD.U32 R0, RZ, RZ, UR44 ;  /* 0x0000002cff007e24 */ /* 0x003fc6000f8e00ff */
[----:B------:R-:W-:-:S04]  /*1890*/  UISETP.NE.AND UP0, UPT, UR5, 0x2, UPT ;  /* 0x000000020500788c */ /* 0x000fc8000bf05270 */
[----:B------:R-:W-:Y:S02]  /*18a0*/  USEL UR6, URZ, 0x1, UP0 ;  /* 0x000000013f067887 */ /* 0x000fe40008000000 */
[----:B------:R-:W-:Y:S02]  /*18b0*/  USEL UR5, UR5, URZ, UP0 ;  /* 0x0000003f05057287 */ /* 0x000fe40008000000 */
[----:B------:R-:W-:-:S06]  /*18c0*/  ULOP3.LUT UR6, UR40, UR6, URZ, 0x3c, !UPT ;  /* 0x0000000628067292 */ /* 0x000fcc000f8e3c3f */
[----:B------:R-:W-:Y:S01]  /*18d0*/  IMAD.U32 R5, RZ, RZ, UR6 ;  /* 0x00000006ff057e24 */ /* 0x000fe2000f8e00ff */
[----:B------:R-:W-:-:S06]  /*18e0*/  UMOV UR6, UR42 ;  /* 0x0000002a00067c82 */ /* 0x000fcc0008000000 */
.L_x_25:
[----:B01----:R-:W-:Y:S05]  /*18f0*/  @!P0 BRA `(.L_x_19) ;  /* 0x0000000000048947 */ /* 0x003fea0003800000 */
[----:B------:R-:W-:Y:S01]  /*1900*/  BPT.TRAP 0x1 ;  /* 0x000000040000795c */ /* 0x000fe20000300000 */
.L_x_19:
[----:B------:R-:W0:Y:S01]  /*1910*/  S2UR UR8, SR_CgaCtaId ;  /* 0x00000000000879c3 */ /* 0x000e220000008800 */
[----:B------:R-:W-:Y:S01]  /*1920*/  UMOV UR7, 0x400 ;  /* 0x0000040000077882 */ /* 0x000fe20000000000 */
[----:B------:R-:W-:Y:S01]  /*1930*/  SHF.L.U32 R3, R5, 0x1f, RZ ;  /* 0x0000001f05037819 */ /* 0x000fe200000006ff */
[----:B0-----:R-:W-:-:S04]  /*1940*/  ULEA UR7, UR8, UR7, 0x18 ;  /* 0x0000000708077291 */ /* 0x001fc8000f8ec03f */
[----:B------:R-:W-:-:S09]  /*1950*/  ULEA UR8, UR5, UR7, 0x3 ;  /* 0x0000000705087291 */ /* 0x000fd2000f8e183f */
[----:B------:R0:W1:Y:S01]  /*1960*/  SYNCS.PHASECHK.TRANS64.TRYWAIT P1, [UR8], R3 ;  /* 0x00000003ff0075a7 */ /* 0x0000620008020148 */
[----:B------:R-:W-:Y:S05]  /*1970*/  @!P0 BRA `(.L_x_20) ;  /* 0x0000000000048947 */ /* 0x000fea0003800000 */
[----:B------:R-:W-:Y:S01]  /*1980*/  BPT.TRAP 0x1 ;  /* 0x000000040000795c */ /* 0x000fe20000300000 */
.L_x_20:
[----:B-1----:R-:W-:Y:S05]  /*1990*/  @P1 BRA `(.L_x_21) ;  /* 0x0000000000081947 */ /* 0x002fea0003800000 */
[----:B------:R-:W1:Y:S02]  /*19a0*/  SYNCS.PHASECHK.TRANS64.TRYWAIT P1, [UR8], R3 ;  /* 0x00000003ff0075a7 */ /* 0x000e640008020148 */
[----:B-1----:R-:W-:Y:S05]  /*19b0*/  @!P1 BRA `(.L_x_22) ;  /* 0x0000003c00dc9947 */ /* 0x002fea0003800000 */
.L_x_21:
[----:B------:R-:W-:Y:S01]  /*19c0*/  ULEA UR12, UR5, UR45, 0xb ;  /* 0x0000002d050c7291 */ /* 0x000fe2000f8e583f */
[----:B------:R-:W-:Y:S01]  /*19d0*/  WARPGROUP.ARRIVE ;  /* 0x00000000000079c5 */ /* 0x000fe20000000000 */
[----:B------:R-:W-:Y:S01]  /*19e0*/  ULEA UR13, UR5, UR4, 0xa ;  /* 0x00000004050d7291 */ /* 0x000fe2000f8e503f */
[----:B------:R-:W-:Y:S01]  /*19f0*/  UMOV UR9, 0x40000040 ;  /* 0x4000004000097882 */ /* 0x000fe20000000000 */
[----:B------:R-:W-:-:S03]  /*1a00*/  UMOV UR11, 0x40000040 ;  /* 0x40000040000b7882 */ /* 0x000fc60000000000 */
[----:B------:R-:W-:Y:S02]  /*1a10*/  UMOV UR8, UR12 ;  /* 0x0000000c00087c82 */ /* 0x000fe40008000000 */
[----:B------:R-:W-:Y:S02]  /*1a20*/  UMOV UR10, UR13 ;  /* 0x0000000d000a7c82 */ /* 0x000fe40008000000 */
[----:B------:R-:W-:Y:S01]  /*1a30*/  HGMMA.64x64x8.F32.TF32 R24, gdesc[UR8], R24, gsb0 ;  /* 0x04e00000081879f0 */ /* 0x000fe20008002818 */
[----:B------:R-:W-:Y:S02]  /*1a40*/  UIADD3 UR8, UR12, 0x2, URZ ;  /* 0x000000020c087890 */ /* 0x000fe4000fffe03f */
[----:B------:R-:W-:Y:S01]  /*1a50*/  UIADD3 UR10, UR13, 0x2, URZ ;  /* 0x000000020d0a7890 */ /* 0x000fe2000fffe03f */
[----:B------:R-:W-:Y:S01]  /*1a60*/  UMOV UR9, 0x40000040 ;  /* 0x4000004000097882 */ /* 0x000fe20000000000 */
[----:B------:R-:W-:Y:S01]  /*1a70*/  UMOV UR11, 0x40000040 ;  /* 0x40000040000b7882 */ /* 0x000fe20000000000 */
[----:B------:R-:W-:-:S02]  /*1a80*/  WARPGROUP.DEPBAR.LE gsb0, 0x0 ;  /* 0x00008000000079c5 */ /* 0x000fc40000010000 */
        /* <DEDUP_REMOVED lines=46> */
[----:B------:R-:W-:Y:S01]  /*1d70*/  BPT.TRAP 0x1 ;  /* 0x000000040000795c */ /* 0x000fe20000300000 */
.L_x_23:
[----:B------:R-:W-:Y:S01]  /*1d80*/  ULEA UR7, UR6, UR7, 0x3 ;  /* 0x0000000706077291 */ /* 0x000fe2000f8e183f */
[----:B------:R-:W-:-:S03]  /*1d90*/  ISETP.GT.U32.AND P1, PT, R18, 0x1, PT ;  /* 0x000000011200780c */ /* 0x000fc60003f24070 */
[----:B------:R-:W-:-:S04]  /*1da0*/  UIADD3 UR7, UR7, 0x10, URZ ;  /* 0x0000001007077890 */ /* 0x000fc8000fffe03f */
[----:B------:R-:W-:-:S09]  /*1db0*/  UPRMT UR7, URZ, 0x654, UR7 ;  /* 0x000006543f077896 */ /* 0x000fd20008000007 */
[----:B------:R-:W-:Y:S01]  /*1dc0*/  SYNCS.ARRIVE.TRANS64.RED.A1T0 RZ, [UR7], RZ ;  /* 0x000000ffffff79a7 */ /* 0x000fe20008100407 */
[----:B------:R-:W-:Y:S05]  /*1dd0*/  @P1 BRA `(.L_x_24) ;  /* 0x0000000000041947 */ /* 0x000fea0003800000 */
[----:B------:R-:W-:Y:S01]  /*1de0*/  BPT.TRAP 0x1 ;  /* 0x000000040000795c */ /* 0x000fe20000300000 */
.L_x_24:
[----:B------:R-:W-:Y:S01]  /*1df0*/  UIADD3 UR5, UR5, 0x1, URZ ;  /* 0x0000000105057890 */ /* 0x000fe2000fffe03f */
[C---:B------:R-:W-:Y:S01]  /*1e00*/  ISETP.GT.AND P1, PT, R0.reuse, 0x1, PT ;  /* 0x000000010000780c */ /* 0x040fe20003f24270 */
[----:B------:R-:W-:Y:S01]  /*1e10*/  UIADD3 UR6, UR6, 0x1, URZ ;  /* 0x0000000106067890 */ /* 0x000fe2000fffe03f */
[----:B------:R-:W-:Y:S01]  /*1e20*/  VIADD R0, R0, 0xffffffff ;  /* 0xffffffff00007836 */ /* 0x000fe20000000000 */
[----:B------:R-:W-:Y:S02]  /*1e30*/  UISETP.NE.AND UP0, UPT, UR5, 0x2, UPT ;  /* 0x000000020500788c */ /* 0x000fe4000bf05270 */
[----:B------:R-:W-:Y:S02]  /*1e40*/  UISETP.NE.AND UP1, UPT, UR6, 0x2, UPT ;  /* 0x000000020600788c */ /* 0x000fe4000bf25270 */
[----:B------:R-:W-:Y:S02]  /*1e50*/  USEL UR7, URZ, 0x1, UP0 ;  /* 0x000000013f077887 */ /* 0x000fe40008000000 */
[----:B------:R-:W-:-:S02]  /*1e60*/  USEL UR5, UR5, URZ, UP0 ;  /* 0x0000003f05057287 */ /* 0x000fc40008000000 */
[----:B------:R-:W-:Y:S02]  /*1e70*/  USEL UR6, UR6, URZ, UP1 ;  /* 0x0000003f06067287 */ /* 0x000fe40008800000 */
[----:B------:R-:W-:Y:S01]  /*1e80*/  LOP3.LUT R5, R5, UR7, RZ, 0x3c, !PT ;  /* 0x0000000705057c12 */ /* 0x000fe2000f8e3cff */
[----:B------:R-:W-:Y:S09]  /*1e90*/  @P1 BRA `(.L_x_25) ;  /* 0xfffffff800941947 */ /* 0x000ff2000383ffff */
.L_x_18:
[----:B01----:R-:W0:Y:S02]  /*1ea0*/  LDC R0, c[0x0][0x28c] ;  /* 0x0000a300ff007b82 */ /* 0x003e240000000800 */
[----:B0-----:R-:W-:-:S13]  /*1eb0*/  ISETP.GE.AND P1, PT, R0, 0x1, PT ;  /* 0x000000010000780c */ /* 0x001fda0003f26270 */
[----:B------:R-:W-:Y:S05]  /*1ec0*/  @!P1 BRA `(.L_x_26) ;  /* 0x0000000000389947 */ /* 0x000fea0003800000 */
[----:B------:R-:W-:Y:S05]  /*1ed0*/  @!P0 BRA `(.L_x_27) ;  /* 0x0000000000048947 */ /* 0x000fea0003800000 */
[----:B------:R-:W-:Y:S01]  /*1ee0*/  BPT.TRAP 0x1 ;  /* 0x000000040000795c */ /* 0x000fe20000300000 */
.L_x_27:
[----:B------:R-:W0:Y:S01]  /*1ef0*/  S2UR UR6, SR_CgaCtaId ;  /* 0x00000000000679c3 */ /* 0x000e220000008800 */
[----:B------:R-:W-:Y:S01]  /*1f00*/  UIADD3 UR4, UR44, UR42, URZ ;  /* 0x0000002a2c047290 */ /* 0x000fe2000fffe03f */
[----:B------:R-:W-:Y:S01]  /*1f10*/  ISETP.GT.U32.AND P0, PT, R18, 0x1, PT ;  /* 0x000000011200780c */ /* 0x000fe20003f04070 */
[----:B------:R-:W-:Y:S02]  /*1f20*/  UMOV UR5, 0x400 ;  /* 0x0000040000057882 */ /* 0x000fe40000000000 */
[----:B------:R-:W-:-:S04]  /*1f30*/  USHF.L.U32 UR4, UR4, 0x3, URZ ;  /* 0x0000000304047899 */ /* 0x000fc8000800063f */
[----:B------:R-:W-:Y:S02]  /*1f40*/  ULOP3.LUT UR4, UR4, 0x8, URZ, 0xc0, !UPT ;  /* 0x0000000804047892 */ /* 0x000fe4000f8ec03f */
[----:B0-----:R-:W-:-:S04]  /*1f50*/  ULEA UR5, UR6, UR5, 0x18 ;  /* 0x0000000506057291 */ /* 0x001fc8000f8ec03f */
[----:B------:R-:W-:-:S04]  /*1f60*/  UIADD3 UR4, UR5, 0x10, UR4 ;  /* 0x0000001005047890 */ /* 0x000fc8000fffe004 */
[----:B------:R-:W-:-:S09]  /*1f70*/  UPRMT UR4, URZ, 0x654, UR4 ;  /* 0x000006543f047896 */ /* 0x000fd20008000004 */
[----:B------:R-:W-:Y:S01]  /*1f80*/  SYNCS.ARRIVE.TRANS64.RED.A1T0 RZ, [UR4], RZ ;  /* 0x000000ffffff79a7 */ /* 0x000fe20008100404 */
[----:B------:R-:W-:Y:S05]  /*1f90*/  @P0 BRA `(.L_x_26) ;  /* 0x0000000000040947 */ /* 0x000fea0003800000 */
[----:B------:R-:W-:Y:S01]  /*1fa0*/  BPT.TRAP 0x1 ;  /* 0x000000040000795c */ /* 0x000fe20000300000 */
.L_x_26:
[----:B------:R-:W-:Y:S01]  /*1fb0*/  IMAD.SHL.U32 R6, R68, 0x40, RZ ;  /* 0x0000004044067824 */ /* 0x000fe200078e00ff */
[----:B------:R-:W-:Y:S01]  /*1fc0*/  ULDC UR6, c[0x0][0x288] ;  /* 0x0000a20000067ab9 */ /* 0x000fe20000000800 */
[----:B------:R-:W-:Y:S01]  /*1fd0*/  SHF.R.S32.HI R11, RZ, 0x1f, R67 ;  /* 0x0000001fff0b7819 */ /* 0x000fe20000011443 */
[C---:B------:R-:W-:Y:S01]  /*1fe0*/  IMAD.SHL.U32 R10, R69.reuse, 0x80, RZ ;  /* 0x00000080450a7824 */ /* 0x040fe200078e00ff */
[----:B------:R-:W-:Y:S01]  /*1ff0*/  ULDC.64 UR4, c[0x0][0x5d0] ;  /* 0x0001740000047ab9 */ /* 0x000fe20000000a00 */
[C---:B------:R-:W-:Y:S01]  /*2000*/  LOP3.LUT R8, R6.reuse, 0x6, R61, 0xf8, !PT ;  /* 0x0000000606087812 */ /* 0x040fe200078ef83d */
[----:B------:R-:W-:Y:S01]  /*2010*/  IMAD.WIDE R68, R69, 0x80, R22 ;  /* 0x0000008045447825 */ /* 0x000fe200078e0216 */
[----:B------:R-:W-:Y:S01]  /*2020*/  ISETP.GE.AND P0, PT, R6, UR6, PT ;  /* 0x0000000606007c0c */ /* 0x000fe2000bf06270 */
[----:B------:R-:W-:Y:S01]  /*2030*/  ULDC UR6, c[0x0][0x284] ;  /* 0x0000a10000067ab9 */ /* 0x000fe20000000800 */
[----:B------:R-:W-:Y:S01]  /*2040*/  SHF.R.S32.HI R9, RZ, 0x1f, R8 ;  /* 0x0000001fff097819 */ /* 0x000fe20000011408 */
[----:B------:R-:W-:Y:S01]  /*2050*/  IMAD R0, R11, UR4, RZ ;  /* 0x000000040b007c24 */ /* 0x000fe2000f8e02ff */
[----:B------:R-:W-:-:S03]  /*2060*/  ISETP.GE.OR P0, PT, R10, UR6, P0 ;  /* 0x000000060a007c0c */ /* 0x000fc60008706670 */
[C---:B------:R-:W-:Y:S02]  /*2070*/  IMAD R3, R67.reuse, UR5, R0 ;  /* 0x0000000543037c24 */ /* 0x040fe4000f8e0200 */
[----:B------:R-:W-:Y:S01]  /*2080*/  IMAD.WIDE.U32 R4, R67, UR4, R8 ;  /* 0x0000000443047c25 */ /* 0x000fe2000f8e0008 */
[----:B------:R-:W-:-:S03]  /*2090*/  ULDC.64 UR4, c[0x0][0x5c8] ;  /* 0x0001720000047ab9 */ /* 0x000fc60000000a00 */
[----:B------:R-:W-:Y:S02]  /*20a0*/  IMAD R7, R69, UR4, RZ ;  /* 0x0000000445077c24 */ /* 0x000fe4000f8e02ff */
[----:B------:R-:W-:Y:S02]  /*20b0*/  IMAD.IADD R5, R5, 0x1, R3 ;  /* 0x0000000105057824 */ /* 0x000fe400078e0203 */
[C---:B------:R-:W-:Y:S02]  /*20c0*/  IMAD R7, R68.reuse, UR5, R7 ;  /* 0x0000000544077c24 */ /* 0x040fe4000f8e0207 */
[----:B------:R-:W-:-:S04]  /*20d0*/  IMAD.WIDE.U32 R70, R68, UR4, R4 ;  /* 0x0000000444467c25 */ /* 0x000fc8000f8e0004 */
[----:B------:R-:W-:Y:S01]  /*20e0*/  IMAD.MOV.U32 R0, RZ, RZ, -0x1 ;  /* 0xffffffffff007424 */ /* 0x000fe200078e00ff */
[----:B------:R-:W-:Y:S06]  /*20f0*/  @P0 BRA `(.L_x_28) ;  /* 0x0000001800ec0947 */ /* 0x000fec0003800000 */
[----:B-----5:R-:W-:Y:S01]  /*2100*/  FSETP.NEU.AND P0, PT, R56, RZ, PT ;  /* 0x000000ff3800720b */ /* 0x020fe20003f0d000 */
[----:B------:R-:W-:Y:S01]  /*2110*/  IMAD.IADD R6, R60, 0x1, -R6 ;  /* 0x000000013c067824 */ /* 0x000fe200078e0a06 */
[----:B------:R-:W-:Y:S01]  /*2120*/  BSSY B0, `(.L_x_28) ;  /* 0x00001b8000007945 */ /* 0x000fe20003800000 */
[----:B------:R-:W-:Y:S02]  /*2130*/  IMAD.IADD R3, R65, 0x1, -R10 ;  /* 0x0000000141037824 */ /* 0x000fe400078e0a0a */
[----:B------:R-:W-:Y:S01]  /*2140*/  IMAD.IADD R79, R71, 0x1, R7 ;  /* 0x00000001474f7824 */ /* 0x000fe200078e0207 */
[----:B------:R-:W-:-:S04]  /*2150*/  ISETP.GT.AND P3, PT, R6, RZ, PT ;  /* 0x000000ff0600720c */ /* 0x000fc80003f64270 */
[----:B------:R-:W-:-:S03]  /*2160*/  ISETP.GT.AND P1, PT, R3, RZ, P3 ;  /* 0x000000ff0300720c */ /* 0x000fc60001f24270 */
[----:B------:R-:W-:Y:S10]  /*2170*/  @!P0 BRA `(.L_x_29) ;  /* 0x0000001000e08947 */ /* 0x000ff40003800000 */
[----:B------:R-:W0:Y:S01]  /*2180*/  LDC.64 R72, c[0x0][0x5b8] ;  /* 0x00016e00ff487b82 */ /* 0x000e220000000a00 */
[----:B------:R-:W-:-:S07]  /*2190*/  ULDC.64 UR4, c[0x0][0x5c0] ;  /* 0x0001700000047ab9 */ /* 0x000fce0000000a00 */
[----:B------:R-:W1:Y:S08]  /*21a0*/  LDC.64 R74, c[0x0][0x5b0] ;  /* 0x00016c00ff4a7b82 */ /* 0x000e700000000a00 */
[----:B------:R-:W2:Y:S01]  /*21b0*/  LDC.64 R76, c[0x0][0x5a8] ;  /* 0x00016a00ff4c7b82 */ /* 0x000ea20000000a00 */
[-C--:B0-----:R-:W-:Y:S02]  /*21c0*/  IMAD R4, R11, R72.reuse, RZ ;  /* 0x000000480b047224 */ /* 0x081fe400078e02ff */
[----:B------:R-:W-:-:S04]  /*21d0*/  IMAD.WIDE.U32 R12, R67, R72, R8 ;  /* 0x00000048430c7225 */ /* 0x000fc800078e0008 */
[----:B------:R-:W-:Y:S02]  /*21e0*/  IMAD R71, R67, R73, R4 ;  /* 0x0000004943477224 */ /* 0x000fe400078e0204 */
[-C--:B-1----:R-:W-:Y:S02]  /*21f0*/  IMAD R4, R69, R74.reuse, RZ ;  /* 0x0000004a45047224 */ /* 0x082fe400078e02ff */
[----:B------:R-:W-:Y:S02]  /*2200*/  IMAD.IADD R13, R13, 0x1, R71 ;  /* 0x000000010d0d7824 */ /* 0x000fe400078e0247 */
[C---:B------:R-:W-:Y:S02]  /*2210*/  IMAD R73, R68.reuse, R75, R4 ;  /* 0x0000004b44497224 */ /* 0x040fe400078e0204 */
[----:B------:R-:W-:-:S04]  /*2220*/  IMAD.WIDE.U32 R4, R68, R74, R12 ;  /* 0x0000004a44047225 */ /* 0x000fc800078e000c */
[----:B------:R-:W-:Y:S01]  /*2230*/  IMAD.IADD R5, R5, 0x1, R73 ;  /* 0x0000000105057824 */ /* 0x000fe200078e0249 */
[----:B--2---:R-:W-:-:S04]  /*2240*/  LEA R14, P0, R4, R76, 0x2 ;  /* 0x0000004c040e7211 */ /* 0x004fc800078010ff */
[----:B------:R-:W-:-:S05]  /*2250*/  LEA.HI.X R15, R4, R77, R5, 0x2, P0 ;  /* 0x0000004d040f7211 */ /* 0x000fca00000f1405 */
[----:B------:R0:W2:Y:S01]  /*2260*/  @P1 LDG.E.LTC128B R7, desc[UR36][R14.64] ;  /* 0x000000240e071981 */ /* 0x0000a2000c1e1920 */
[----:B------:R-:W-:Y:S01]  /*2270*/  IMAD.WIDE.U32 R4, R68, R74, R8 ;  /* 0x0000004a44047225 */ /* 0x000fe200078e0008 */
[C---:B------:R-:W-:Y:S01]  /*2280*/  SHF.L.U64.HI R11, R74.reuse, 0x3, R75 ;  /* 0x000000034a0b7819 */ /* 0x040fe2000001024b */
[----:B------:R-:W-:Y:S01]  /*2290*/  BSSY B1, `(.L_x_30) ;  /* 0x0000016000017945 */ /* 0x000fe20003800000 */
[----:B------:R-:W-:Y:S01]  /*22a0*/  ISETP.GT.AND P3, PT, R3, 0x8, P3 ;  /* 0x000000080300780c */ /* 0x000fe20001f64270 */
[----:B------:R-:W-:Y:S02]  /*22b0*/  IMAD.IADD R5, R73, 0x1, R5 ;  /* 0x0000000149057824 */ /* 0x000fe400078e0205 */
[----:B------:R-:W-:Y:S02]  /*22c0*/  IMAD.SHL.U32 R10, R74, 0x8, RZ ;  /* 0x000000084a0a7824 */ /* 0x000fe400078e00ff */
[----:B------:R-:W-:-:S04]  /*22d0*/  IMAD.WIDE.U32 R20, R67, R72, R4 ;  /* 0x0000004843147225 */ /* 0x000fc800078e0004 */
[----:B------:R-:W-:Y:S01]  /*22e0*/  IMAD.WIDE.U32 R68, R68, R74, R10 ;  /* 0x0000004a44447225 */ /* 0x000fe200078e000a */
[----:B------:R-:W-:Y:S02]  /*22f0*/  LEA R10, P0, R70, UR4, 0x2 ;  /* 0x00000004460a7c11 */ /* 0x000fe4000f8010ff */
[----:B------:R-:W-:Y:S01]  /*2300*/  LEA R4, P4, R20, R76, 0x2 ;  /* 0x0000004c14047211 */ /* 0x000fe200078810ff */
[----:B0-----:R-:W-:Y:S01]  /*2310*/  IMAD.IADD R14, R71, 0x1, R21 ;  /* 0x00000001470e7824 */ /* 0x001fe200078e0215 */
[----:B------:R-:W-:Y:S01]  /*2320*/  LEA.HI.X R11, R70, UR5, R79, 0x2, P0 ;  /* 0x00000005460b7c11 */ /* 0x000fe200080f144f */
[----:B------:R-:W-:Y:S01]  /*2330*/  IMAD.IADD R73, R73, 0x1, R69 ;  /* 0x0000000149497824 */ /* 0x000fe200078e0245 */
[----:B------:R-:W-:Y:S02]  /*2340*/  ISETP.GT.AND P0, PT, R6, 0x1, PT ;  /* 0x000000010600780c */ /* 0x000fe40003f04270 */
[----:B------:R-:W-:Y:S01]  /*2350*/  IADD3 R15, P2, R12, R68, RZ ;  /* 0x000000440c0f7210 */ /* 0x000fe20007f5e0ff */
[----:B--2---:R-:W-:-:S04]  /*2360*/  FMUL R5, R7, R56 ;  /* 0x0000003807057220 */ /* 0x004fc80000400000 */
[----:B------:R-:W-:Y:S01]  /*2370*/  FFMA R21, R24, R19, R5 ;  /* 0x0000001318157223 */ /* 0x000fe20000000005 */
[----:B------:R-:W-:Y:S01]  /*2380*/  LEA.HI.X R5, R20, R77, R14, 0x2, P4 ;  /* 0x0000004d14057211 */ /* 0x000fe200020f140e */
[----:B------:R-:W-:Y:S01]  /*2390*/  IMAD.X R20, R73, 0x1, R13, P2 ;  /* 0x0000000149147824 */ /* 0x000fe200010e060d */
[----:B------:R-:W-:Y:S02]  /*23a0*/  ISETP.GT.AND P4, PT, R3, RZ, P0 ;  /* 0x000000ff0300720c */ /* 0x000fe40000784270 */
[----:B------:R0:W-:Y:S01]  /*23b0*/  @P1 STG.E desc[UR36][R10.64], R21 ;  /* 0x000000150a001986 */ /* 0x0001e2000c101924 */
[----:B------:R-:W-:-:S10]  /*23c0*/  LEA R14, P1, R15, R76, 0x2 ;  /* 0x0000004c0f0e7211 */ /* 0x000fd400078210ff */
[----:B------:R-:W-:Y:S05]  /*23d0*/  @!P4 BRA `(.L_x_31) ;  /* 0x000000000004c947 */ /* 0x000fea0003800000 */
[----:B------:R1:W5:Y:S02]  /*23e0*/  LDG.E.LTC128B R7, desc[UR36][R4.64+0x4] ;  /* 0x0000042404077981 */ /* 0x000364000c1e1920 */
.L_x_31:
[----:B------:R-:W-:Y:S05]  /*23f0*/  BSYNC B1 ;  /* 0x0000000000017941 */ /* 0x000fea0003800000 */
.L_x_30:
[----:B-----5:R-:W-:Y:S01]  /*2400*/  FMUL R12, R7, R56 ;  /* 0x00000038070c7220 */ /* 0x020fe20000400000 */
[----:B------:R-:W-:-:S03]  /*2410*/  LEA.HI.X R15, R15, R77, R20, 0x2, P1 ;  /* 0x0000004d0f0f7211 */ /* 0x000fc600008f1414 */
[----:B------:R-:W-:Y:S01]  /*2420*/  FFMA R69, R25, R19, R12 ;  /* 0x0000001319457223 */ /* 0x000fe2000000000c */
[----:B------:R-:W-:-:S04]  /*2430*/  IMAD.MOV.U32 R25, RZ, RZ, R7 ;  /* 0x000000ffff197224 */ /* 0x000fc800078e0007 */
[----:B------:R2:W-:Y:S04]  /*2440*/  @P4 STG.E desc[UR36][R10.64+0x4], R69 ;  /* 0x000004450a004986 */ /* 0x0005e8000c101924 */
[----:B------:R-:W3:Y:S01]  /*2450*/  @P3 LDG.E.LTC128B R25, desc[UR36][R14.64] ;  /* 0x000000240e193981 */ /* 0x000ee2000c1e1920 */
[C---:B------:R-:W-:Y:S01]  /*2460*/  SHF.L.U64.HI R13, R57.reuse, 0x2, R58 ;  /* 0x00000002390d7819 */ /* 0x040fe2000001023a */
[----:B------:R-:W-:Y:S01]  /*2470*/  BSSY B1, `(.L_x_32) ;  /* 0x0000010000017945 */ /* 0x000fe20003800000 */
[----:B------:R-:W-:Y:S02]  /*2480*/  LEA R12, P2, R57, R10, 0x2 ;  /* 0x0000000a390c7211 */ /* 0x000fe400078410ff */
[----:B------:R-:W-:Y:S02]  /*2490*/  IADD3 R20, P1, R8, R68, RZ ;  /* 0x0000004408147210 */ /* 0x000fe40007f3e0ff */
[----:B------:R-:W-:Y:S01]  /*24a0*/  ISETP.GT.AND P0, PT, R3, 0x8, P0 ;  /* 0x000000080300780c */ /* 0x000fe20000704270 */
[----:B------:R-:W-:-:S02]  /*24b0*/  IMAD.X R13, R13, 0x1, R11, P2 ;  /* 0x000000010d0d7824 */ /* 0x000fc400010e060b */
[----:B0-----:R-:W-:Y:S01]  /*24c0*/  IMAD.X R21, R9, 0x1, R73, P1 ;  /* 0x0000000109157824 */ /* 0x001fe200008e0649 */
[----:B------:R-:W-:Y:S01]  /*24d0*/  ISETP.GT.AND P1, PT, R6, 0x8, PT ;  /* 0x000000080600780c */ /* 0x000fe20003f24270 */
[----:B------:R-:W-:-:S04]  /*24e0*/  IMAD.WIDE.U32 R20, R67, R72, R20 ;  /* 0x0000004843147225 */ /* 0x000fc800078e0014 */
[----:B------:R-:W-:Y:S01]  /*24f0*/  IMAD.IADD R9, R71, 0x1, R21 ;  /* 0x0000000147097824 */ /* 0x000fe200078e0215 */
[----:B------:R-:W-:-:S04]  /*2500*/  LEA R8, P4, R20, R76, 0x2 ;  /* 0x0000004c14087211 */ /* 0x000fc800078810ff */
[----:B------:R-:W-:Y:S01]  /*2510*/  LEA.HI.X R9, R20, R77, R9, 0x2, P4 ;  /* 0x0000004d14097211 */ /* 0x000fe200020f1409 */
[----:B---3--:R-:W-:-:S04]  /*2520*/  FMUL R7, R25, R56 ;  /* 0x0000003819077220 */ /* 0x008fc80000400000 */
[----:B------:R-:W-:-:S05]  /*2530*/  FFMA R7, R26, R19, R7 ;  /* 0x000000131a077223 */ /* 0x000fca0000000007 */
[----:B------:R2:W-:Y:S01]  /*2540*/  @P3 STG.E desc[UR36][R12.64], R7 ;  /* 0x000000070c003986 */ /* 0x0005e2000c101924 */
[----:B------:R-:W-:Y:S05]  /*2550*/  @!P0 BRA `(.L_x_33) ;  /* 0x0000000000048947 */ /* 0x000fea0003800000 */
[----:B------:R0:W5:Y:S02]  /*2560*/  LDG.E.LTC128B R25, desc[UR36][R8.64+0x4] ;  /* 0x0000042408197981 */ /* 0x000164000c1e1920 */
.L_x_33:
[----:B------:R-:W-:Y:S05]  /*2570*/  BSYNC B1 ;  /* 0x0000000000017941 */ /* 0x000fea0003800000 */
.L_x_32:
[----:B-----5:R-:W-:Y:S01]  /*2580*/  FMUL R14, R25, R56 ;  /* 0x00000038190e7220 */ /* 0x020fe20000400000 */
[----:B------:R-:W-:Y:S01]  /*2590*/  ISETP.GT.AND P3, PT, R3, RZ, P1 ;  /* 0x000000ff0300720c */ /* 0x000fe20000f64270 */
[----:B------:R-:W-:Y:S01]  /*25a0*/  BSSY B1, `(.L_x_34) ;  /* 0x0000006000017945 */ /* 0x000fe20003800000 */
[----:B------:R-:W-:Y:S01]  /*25b0*/  ISETP.GT.AND P2, PT, R6, 0x9, PT ;  /* 0x000000090600780c */ /* 0x000fe20003f44270 */
[----:B------:R-:W-:-:S05]  /*25c0*/  FFMA R27, R27, R19, R14 ;  /* 0x000000131b1b7223 */ /* 0x000fca000000000e */
[----:B------:R3:W-:Y:S05]  /*25d0*/  @P0 STG.E desc[UR36][R12.64+0x4], R27 ;  /* 0x0000041b0c000986 */ /* 0x0007ea000c101924 */
[----:B------:R-:W-:Y:S05]  /*25e0*/  @!P3 BRA `(.L_x_35) ;  /* 0x000000000004b947 */ /* 0x000fea0003800000 */
[----:B------:R4:W5:Y:S02]  /*25f0*/  LDG.E.LTC128B R25, desc[UR36][R4.64+0x20] ;  /* 0x0000202404197981 */ /* 0x000964000c1e1920 */
.L_x_35:
[----:B------:R-:W-:Y:S05]  /*2600*/  BSYNC B1 ;  /* 0x0000000000017941 */ /* 0x000fea0003800000 */
.L_x_34:
[----:B--2--5:R-:W-:Y:S01]  /*2610*/  FMUL R7, R25, R56 ;  /* 0x0000003819077220 */ /* 0x024fe20000400000 */
[----:B------:R-:W-:Y:S01]  /*2620*/  ISETP.GT.AND P0, PT, R3, RZ, P2 ;  /* 0x000000ff0300720c */ /* 0x000fe20001704270 */
[----:B------:R-:W-:Y:S02]  /*2630*/  BSSY B1, `(.L_x_36) ;  /* 0x0000005000017945 */ /* 0x000fe40003800000 */
[----:B------:R-:W-:-:S05]  /*2640*/  FFMA R7, R28, R19, R7 ;  /* 0x000000131c077223 */ /* 0x000fca0000000007 */
[----:B------:R2:W-:Y:S05]  /*2650*/  @P3 STG.E desc[UR36][R10.64+0x20], R7 ;  /* 0x000020070a003986 */ /* 0x0005ea000c101924 */
[----:B------:R-:W-:Y:S05]  /*2660*/  @!P0 BRA `(.L_x_37) ;  /* 0x0000000000048947 */ /* 0x000fea0003800000 */
[----:B------:R0:W5:Y:S02]  /*2670*/  LDG.E.LTC128B R25, desc[UR36][R4.64+0x24] ;  /* 0x0000242404197981 */ /* 0x000164000c1e1920 */
.L_x_37:
[----:B------:R-:W-:Y:S05]  /*2680*/  BSYNC B1 ;  /* 0x0000000000017941 */ /* 0x000fea0003800000 */
.L_x_36:
[----:B-----5:R-:W-:Y:S01]  /*2690*/  FMUL R14, R25, R56 ;  /* 0x00000038190e7220 */ /* 0x020fe20000400000 */
[----:B------:R-:W-:Y:S01]  /*26a0*/  ISETP.GT.AND P1, PT, R3, 0x8, P1 ;  /* 0x000000080300780c */ /* 0x000fe20000f24270 */
[----:B------:R-:W-:Y:S02]  /*26b0*/  BSSY B1, `(.L_x_38) ;  /* 0x0000005000017945 */ /* 0x000fe40003800000 */
[----:B------:R-:W-:-:S05]  /*26c0*/  FFMA R29, R29, R19, R14 ;  /* 0x000000131d1d7223 */ /* 0x000fca000000000e */
[----:B------:R0:W-:Y:S05]  /*26d0*/  @P0 STG.E desc[UR36][R10.64+0x24], R29 ;  /* 0x0000241d0a000986 */ /* 0x0001ea000c101924 */
[----:B------:R-:W-:Y:S05]  /*26e0*/  @!P1 BRA `(.L_x_39) ;  /* 0x0000000000049947 */ /* 0x000fea0003800000 */
[----:B------:R0:W5:Y:S02]  /*26f0*/  LDG.E.LTC128B R25, desc[UR36][R8.64+0x20] ;  /* 0x0000202408197981 */ /* 0x000164000c1e1920 */
.L_x_39:
[----:B------:R-:W-:Y:S05]  /*2700*/  BSYNC B1 ;  /* 0x0000000000017941 */ /* 0x000fea0003800000 */
.L_x_38:
[----:B--2--5:R-:W-:Y:S01]  /*2710*/  FMUL R7, R25, R56 ;  /* 0x0000003819077220 */ /* 0x024fe20000400000 */
[----:B------:R-:W-:Y:S01]  /*2720*/  ISETP.GT.AND P2, PT, R3, 0x8, P2 ;  /* 0x000000080300780c */ /* 0x000fe20001744270 */
[----:B------:R-:W-:Y:S01]  /*2730*/  BSSY B1, `(.L_x_40) ;  /* 0x0000006000017945 */ /* 0x000fe20003800000 */
[----:B------:R-:W-:Y:S01]  /*2740*/  ISETP.GT.AND P0, PT, R6, 0x10, PT ;  /* 0x000000100600780c */ /* 0x000fe20003f04270 */
[----:B------:R-:W-:-:S05]  /*2750*/  FFMA R7, R30, R19, R7 ;  /* 0x000000131e077223 */ /* 0x000fca0000000007 */
[----:B------:R2:W-:Y:S05]  /*2760*/  @P1 STG.E desc[UR36][R12.64+0x20], R7 ;  /* 0x000020070c001986 */ /* 0x0005ea000c101924 */
[----:B------:R-:W-:Y:S05]  /*2770*/  @!P2 BRA `(.L_x_41) ;  /* 0x000000000004a947 */ /* 0x000fea0003800000 */
[----:B------:R0:W5:Y:S02]  /*2780*/  LDG.E.LTC128B R25, desc[UR36][R8.64+0x24] ;  /* 0x0000242408197981 */ /* 0x000164000c1e1920 */
.L_x_41:
[----:B------:R-:W-:Y:S05]  /*2790*/  BSYNC B1 ;  /* 0x0000000000017941 */ /* 0x000fea0003800000 */
.L_x_40:
        /* <DEDUP_REMOVED lines=8> */
.L_x_43:
[----:B------:R-:W-:Y:S05]  /*2820*/  BSYNC B1 ;  /* 0x0000000000017941 */ /* 0x000fea0003800000 */
.L_x_42:
[----:B--2--5:R-:W-:Y:S01]  /*2830*/  FMUL R7, R25, R56 ;  /* 0x0000003819077220 */ /* 0x024fe20000400000 */
[----:B------:R-:W-:Y:S01]  /*2840*/  ISETP.GT.AND P2, PT, R3, RZ, P1 ;  /* 0x000000ff0300720c */ /* 0x000fe20000f44270 */
[----:B------:R-:W-:Y:S02]  /*2850*/  BSSY B1, `(.L_x_44) ;  /* 0x0000005000017945 */ /* 0x000fe40003800000 */
[----:B------:R-:W-:-:S05]  /*2860*/  FFMA R7, R32, R19, R7 ;  /* 0x0000001320077223 */ /* 0x000fca0000000007 */
[----:B------:R2:W-:Y:S05]  /*2870*/  @P3 STG.E desc[UR36][R10.64+0x40], R7 ;  /* 0x000040070a003986 */ /* 0x0005ea000c101924 */
[----:B------:R-:W-:Y:S05]  /*2880*/  @!P2 BRA `(.L_x_45) ;  /* 0x000000000004a947 */ /* 0x000fea0003800000 */
[----:B------:R0:W5:Y:S02]  /*2890*/  LDG.E.LTC128B R25, desc[UR36][R4.64+0x44] ;  /* 0x0000442404197981 */ /* 0x000164000c1e1920 */
.L_x_45:
[----:B------:R-:W-:Y:S05]  /*28a0*/  BSYNC B1 ;  /* 0x0000000000017941 */ /* 0x000fea0003800000 */
.L_x_44:
[----:B-----5:R-:W-:Y:S01]  /*28b0*/  FMUL R14, R25, R56 ;  /* 0x00000038190e7220 */ /* 0x020fe20000400000 */
[----:B------:R-:W-:Y:S01]  /*28c0*/  ISETP.GT.AND P0, PT, R3, 0x8, P0 ;  /* 0x000000080300780c */ /* 0x000fe20000704270 */
[----:B------:R-:W-:Y:S02]  /*28d0*/  BSSY B1, `(.L_x_46) ;  /* 0x0000005000017945 */ /* 0x000fe40003800000 */
[----:B------:R-:W-:-:S05]  /*28e0*/  FFMA R33, R33, R19, R14 ;  /* 0x0000001321217223 */ /* 0x000fca000000000e */
[----:B------:R0:W-:Y:S05]  /*28f0*/  @P2 STG.E desc[UR36][R10.64+0x44], R33 ;  /* 0x000044210a002986 */ /* 0x0001ea000c101924 */
[----:B------:R-:W-:Y:S05]  /*2900*/  @!P0 BRA `(.L_x_47) ;  /* 0x0000000000048947 */ /* 0x000fea0003800000 */
[----:B------:R0:W5:Y:S02]  /*2910*/  LDG.E.LTC128B R25, desc[UR36][R8.64+0x40] ;  /* 0x0000402408197981 */ /* 0x000164000c1e1920 */
.L_x_47:
[----:B------:R-:W-:Y:S05]  /*2920*/  BSYNC B1 ;  /* 0x0000000000017941 */ /* 0x000fea0003800000 */
.L_x_46:
        /* <DEDUP_REMOVED lines=8> */
.L_x_49:
[----:B------:R-:W-:Y:S05]  /*29b0*/  BSYNC B1 ;  /* 0x0000000000017941 */ /* 0x000fea0003800000 */
.L_x_48:
        /* <DEDUP_REMOVED lines=8> */
.L_x_51:
[----:B------:R-:W-:Y:S05]  /*2a40*/  BSYNC B1 ;  /* 0x0000000000017941 */ /* 0x000fea0003800000 */
.L_x_50:
[----:B--2--5:R-:W-:Y:S01]  /*2a50*/  FMUL R7, R25, R56 ;  /* 0x0000003819077220 */ /* 0x024fe20000400000 */
[----:B------:R-:W-:Y:S01]  /*2a60*/  ISETP.GT.AND P1, PT, R3, RZ, P0 ;  /* 0x000000ff0300720c */ /* 0x000fe20000724270 */
[----:B------:R-:W-:Y:S02]  /*2a70*/  BSSY B1, `(.L_x_52) ;  /* 0x0000005000017945 */ /* 0x000fe40003800000 */
[----:B------:R-:W-:-:S05]  /*2a80*/  FFMA R7, R36, R19, R7 ;  /* 0x0000001324077223 */ /* 0x000fca0000000007 */
[----:B------:R2:W-:Y:S05]  /*2a90*/  @P3 STG.E desc[UR36][R10.64+0x60], R7 ;  /* 0x000060070a003986 */ /* 0x0005ea000c101924 */
[----:B------:R-:W-:Y:S05]  /*2aa0*/  @!P1 BRA `(.L_x_53) ;  /* 0x0000000000049947 */ /* 0x000fea0003800000 */
[----:B------:R0:W5:Y:S02]  /*2ab0*/  LDG.E.LTC128B R25, desc[UR36][R4.64+0x64] ;  /* 0x0000642404197981 */ /* 0x000164000c1e1920 */
.L_x_53:
[----:B------:R-:W-:Y:S05]  /*2ac0*/  BSYNC B1 ;  /* 0x0000000000017941 */ /* 0x000fea0003800000 */
.L_x_52:
[----:B-----5:R-:W-:Y:S01]  /*2ad0*/  FMUL R14, R25, R56 ;  /* 0x00000038190e7220 */ /* 0x020fe20000400000 */
[----:B------:R-:W-:Y:S01]  /*2ae0*/  ISETP.GT.AND P2, PT, R3, 0x8, P2 ;  /* 0x000000080300780c */ /* 0x000fe20001744270 */
[----:B------:R-:W-:Y:S02]  /*2af0*/  BSSY B1, `(.L_x_54) ;  /* 0x0000005000017945 */ /* 0x000fe40003800000 */
[----:B------:R-:W-:-:S05]  /*2b00*/  FFMA R37, R37, R19, R14 ;  /* 0x0000001325257223 */ /* 0x000fca000000000e */
[----:B------:R0:W-:Y:S05]  /*2b10*/  @P1 STG.E desc[UR36][R10.64+0x64], R37 ;  /* 0x000064250a001986 */ /* 0x0001ea000c101924 */
[----:B------:R-:W-:Y:S05]  /*2b20*/  @!P2 BRA `(.L_x_55) ;  /* 0x000000000004a947 */ /* 0x000fea0003800000 */
[----:B------:R0:W5:Y:S02]  /*2b30*/  LDG.E.LTC128B R25, desc[UR36][R8.64+0x60] ;  /* 0x0000602408197981 */ /* 0x000164000c1e1920 */
.L_x_55:
[----:B------:R-:W-:Y:S05]  /*2b40*/  BSYNC B1 ;  /* 0x0000000000017941 */ /* 0x000fea0003800000 */
.L_x_54:
        /* <DEDUP_REMOVED lines=8> */
.L_x_57:
[----:B------:R-:W-:Y:S05]  /*2bd0*/  BSYNC B1 ;  /* 0x0000000000017941 */ /* 0x000fea0003800000 */
.L_x_56:
        /* <DEDUP_REMOVED lines=8> */
.L_x_59:
[----:B------:R-:W-:Y:S05]  /*2c60*/  BSYNC B1 ;  /* 0x0000000000017941 */ /* 0x000fea0003800000 */
.L_x_58:
[----:B--2--5:R-:W-:Y:S01]  /*2c70*/  FMUL R7, R25, R56 ;  /* 0x0000003819077220 */ /* 0x024fe20000400000 */
[----:B------:R-:W-:Y:S01]  /*2c80*/  ISETP.GT.AND P0, PT, R3, RZ, P2 ;  /* 0x000000ff0300720c */ /* 0x000fe20001704270 */
[----:B------:R-:W-:Y:S02]  /*2c90*/  BSSY B1, `(.L_x_60) ;  /* 0x0000005000017945 */ /* 0x000fe40003800000 */
[----:B------:R-:W-:-:S05]  /*2ca0*/  FFMA R7, R40, R19, R7 ;  /* 0x0000001328077223 */ /* 0x000fca0000000007 */
[----:B------:R2:W-:Y:S05]  /*2cb0*/  @P3 STG.E desc[UR36][R10.64+0x80], R7 ;  /* 0x000080070a003986 */ /* 0x0005ea000c101924 */
[----:B------:R-:W-:Y:S05]  /*2cc0*/  @!P0 BRA `(.L_x_61) ;  /* 0x0000000000048947 */ /* 0x000fea0003800000 */
[----:B------:R0:W5:Y:S02]  /*2cd0*/  LDG.E.LTC128B R25, desc[UR36][R4.64+0x84] ;  /* 0x0000842404197981 */ /* 0x000164000c1e1920 */
.L_x_61:
[----:B------:R-:W-:Y:S05]  /*2ce0*/  BSYNC B1 ;  /* 0x0000000000017941 */ /* 0x000fea0003800000 */
.L_x_60:
[----:B-----5:R-:W-:Y:S01]  /*2cf0*/  FMUL R14, R25, R56 ;  /* 0x00000038190e7220 */ /* 0x020fe20000400000 */
[----:B------:R-:W-:Y:S01]  /*2d00*/  ISETP.GT.AND P1, PT, R3, 0x8, P1 ;  /* 0x000000080300780c */ /* 0x000fe20000f24270 */
[----:B------:R-:W-:Y:S02]  /*2d10*/  BSSY B1, `(.L_x_62) ;  /* 0x0000005000017945 */ /* 0x000fe40003800000 */
[----:B------:R-:W-:-:S05]  /*2d20*/  FFMA R41, R41, R19, R14 ;  /* 0x0000001329297223 */ /* 0x000fca000000000e */
[----:B------:R0:W-:Y:S05]  /*2d30*/  @P0 STG.E desc[UR36][R10.64+0x84], R41 ;  /* 0x000084290a000986 */ /* 0x0001ea000c101924 */
[----:B------:R-:W-:Y:S05]  /*2d40*/  @!P1 BRA `(.L_x_63) ;  /* 0x0000000000049947 */ /* 0x000fea0003800000 */
[----:B------:R0:W5:Y:S02]  /*2d50*/  LDG.E.LTC128B R25, desc[UR36][R8.64+0x80] ;  /* 0x0000802408197981 */ /* 0x000164000c1e1920 */
.L_x_63:
[----:B------:R-:W-:Y:S05]  /*2d60*/  BSYNC B1 ;  /* 0x0000000000017941 */ /* 0x000fea0003800000 */
.L_x_62:
        /* <DEDUP_REMOVED lines=8> */
.L_x_65:
[----:B------:R-:W-:Y:S05]  /*2df0*/  BSYNC B1 ;  /* 0x0000000000017941 */ /* 0x000fea0003800000 */
.L_x_64:
        /* <DEDUP_REMOVED lines=8> */
.L_x_67:
[----:B------:R-:W-:Y:S05]  /*2e80*/  BSYNC B1 ;  /* 0x0000000000017941 */ /* 0x000fea0003800000 */
.L_x_66:
[----:B--2--5:R-:W-:Y:S01]  /*2e90*/  FMUL R7, R25, R56 ;  /* 0x0000003819077220 */ /* 0x024fe20000400000 */
[----:B------:R-:W-:Y:S01]  /*2ea0*/  ISETP.GT.AND P2, PT, R3, RZ, P1 ;  /* 0x000000ff0300720c */ /* 0x000fe20000f44270 */
[----:B------:R-:W-:Y:S02]  /*2eb0*/  BSSY B1, `(.L_x_68) ;  /* 0x0000005000017945 */ /* 0x000fe40003800000 */
[----:B------:R-:W-:-:S05]  /*2ec0*/  FFMA R7, R44, R19, R7 ;  /* 0x000000132c077223 */ /* 0x000fca0000000007 */
[----:B------:R2:W-:Y:S05]  /*2ed0*/  @P3 STG.E desc[UR36][R10.64+0xa0], R7 ;  /* 0x0000a0070a003986 */ /* 0x0005ea000c101924 */
[----:B------:R-:W-:Y:S05]  /*2ee0*/  @!P2 BRA `(.L_x_69) ;  /* 0x000000000004a947 */ /* 0x000fea0003800000 */
[----:B------:R0:W5:Y:S02]  /*2ef0*/  LDG.E.LTC128B R25, desc[UR36][R4.64+0xa4] ;  /* 0x0000a42404197981 */ /* 0x000164000c1e1920 */
.L_x_69:
[----:B------:R-:W-:Y:S05]  /*2f00*/  BSYNC B1 ;  /* 0x0000000000017941 */ /* 0x000fea0003800000 */
.L_x_68:
[----:B-----5:R-:W-:Y:S01]  /*2f10*/  FMUL R14, R25, R56 ;  /* 0x00000038190e7220 */ /* 0x020fe20000400000 */
[----:B------:R-:W-:Y:S01]  /*2f20*/  ISETP.GT.AND P0, PT, R3, 0x8, P0 ;  /* 0x000000080300780c */ /* 0x000fe20000704270 */
[----:B------:R-:W-:Y:S02]  /*2f30*/  BSSY B1, `(.L_x_70) ;  /* 0x0000005000017945 */ /* 0x000fe40003800000 */
[----:B------:R-:W-:-:S05]  /*2f40*/  FFMA R45, R45, R19, R14 ;  /* 0x000000132d2d7223 */ /* 0x000fca000000000e */
[----:B------:R0:W-:Y:S05]  /*2f50*/  @P2 STG.E desc[UR36][R10.64+0xa4], R45 ;  /* 0x0000a42d0a002986 */ /* 0x0001ea000c101924 */
[----:B------:R-:W-:Y:S05]  /*2f60*/  @!P0 BRA `(.L_x_71) ;  /* 0x0000000000048947 */ /* 0x000fea0003800000 */
[----:B------:R0:W5:Y:S02]  /*2f70*/  LDG.E.LTC128B R25, desc[UR36][R8.64+0xa0] ;  /* 0x0000a02408197981 */ /* 0x000164000c1e1920 */
.L_x_71:
[----:B------:R-:W-:Y:S05]  /*2f80*/  BSYNC B1 ;  /* 0x0000000000017941 */ /* 0x000fea0003800000 */
.L_x_70:
        /* <DEDUP_REMOVED lines=8> */
.L_x_73:
[----:B------:R-:W-:Y:S05]  /*3010*/  BSYNC B1 ;  /* 0x0000000000017941 */ /* 0x000fea0003800000 */
.L_x_72:
        /* <DEDUP_REMOVED lines=8> */
.L_x_75:
[----:B------:R-:W-:Y:S05]  /*30a0*/  BSYNC B1 ;  /* 0x0000000000017941 */ /* 0x000fea0003800000 */
.L_x_74:
[----:B--2--5:R-:W-:Y:S01]  /*30b0*/  FMUL R7, R25, R56 ;  /* 0x0000003819077220 */ /* 0x024fe20000400000 */
[----:B------:R-:W-:Y:S01]  /*30c0*/  ISETP.GT.AND P1, PT, R3, RZ, P0 ;  /* 0x000000ff0300720c */ /* 0x000fe20000724270 */
[----:B------:R-:W-:Y:S02]  /*30d0*/  BSSY B1, `(.L_x_76) ;  /* 0x0000005000017945 */ /* 0x000fe40003800000 */
[----:B------:R-:W-:-:S05]  /*30e0*/  FFMA R7, R48, R19, R7 ;  /* 0x0000001330077223 */ /* 0x000fca0000000007 */
[----:B------:R2:W-:Y:S05]  /*30f0*/  @P3 STG.E desc[UR36][R10.64+0xc0], R7 ;  /* 0x0000c0070a003986 */ /* 0x0005ea000c101924 */
[----:B------:R-:W-:Y:S05]  /*3100*/  @!P1 BRA `(.L_x_77) ;  /* 0x0000000000049947 */ /* 0x000fea0003800000 */
[----:B------:R0:W5:Y:S02]  /*3110*/  LDG.E.LTC128B R25, desc[UR36][R4.64+0xc4] ;  /* 0x0000c42404197981 */ /* 0x000164000c1e1920 */
.L_x_77:
[----:B------:R-:W-:Y:S05]  /*3120*/  BSYNC B1 ;  /* 0x0000000000017941 */ /* 0x000fea0003800000 */
.L_x_76:
[----:B-----5:R-:W-:Y:S01]  /*3130*/  FMUL R14, R25, R56 ;  /* 0x00000038190e7220 */ /* 0x020fe20000400000 */
[----:B------:R-:W-:Y:S01]  /*3140*/  ISETP.GT.AND P2, PT, R3, 0x8, P2 ;  /* 0x000000080300780c */ /* 0x000fe20001744270 */
[----:B------:R-:W-:Y:S02]  /*3150*/  BSSY B1, `(.L_x_78) ;  /* 0x0000005000017945 */ /* 0x000fe40003800000 */
[----:B------:R-:W-:-:S05]  /*3160*/  FFMA R49, R49, R19, R14 ;  /* 0x0000001331317223 */ /* 0x000fca000000000e */
[----:B------:R0:W-:Y:S05]  /*3170*/  @P1 STG.E desc[UR36][R10.64+0xc4], R49 ;  /* 0x0000c4310a001986 */ /* 0x0001ea000c101924 */
[----:B------:R-:W-:Y:S05]  /*3180*/  @!P2 BRA `(.L_x_79) ;  /* 0x000000000004a947 */ /* 0x000fea0003800000 */
[----:B------:R0:W5:Y:S02]  /*3190*/  LDG.E.LTC128B R25, desc[UR36][R8.64+0xc0] ;  /* 0x0000c02408197981 */ /* 0x000164000c1e1920 */
.L_x_79:
[----:B------:R-:W-:Y:S05]  /*31a0*/  BSYNC B1 ;  /* 0x0000000000017941 */ /* 0x000fea0003800000 */
.L_x_78:
        /* <DEDUP_REMOVED lines=8> */
.L_x_81:
[----:B------:R-:W-:Y:S05]  /*3230*/  BSYNC B1 ;  /* 0x0000000000017941 */ /* 0x000fea0003800000 */
.L_x_80:
[----:B-----5:R-:W-:Y:S01]  /*3240*/  FMUL R14, R25, R56 ;  /* 0x00000038190e7220 */ /* 0x020fe20000400000 */
[----:B------:R-:W-:Y:S01]  /*3250*/  ISETP.GT.AND P2, PT, R6, 0x39, PT ;  /* 0x000000390600780c */ /* 0x000fe20003f44270 */
[----:B------:R-:W-:Y:S01]  /*3260*/  @P0 IMAD.MOV.U32 R6, RZ, RZ, R12 ;  /* 0x000000ffff060224 */ /* 0x000fe200078e000c */
[----:B------:R-:W-:Y:S01]  /*3270*/  ISETP.GT.AND P3, PT, R3, RZ, P1 ;  /* 0x000000ff0300720c */ /* 0x000fe20000f64270 */
[----:B------:R-:W-:Y:S01]  /*3280*/  FFMA R51, R51, R19, R14 ;  /* 0x0000001333337223 */ /* 0x000fe2000000000e */
[----:B--2---:R-:W-:Y:S01]  /*3290*/  @P0 IMAD.MOV.U32 R7, RZ, RZ, R13 ;  /* 0x000000ffff070224 */ /* 0x004fe200078e000d */
[----:B------:R-:W-:Y:S04]  /*32a0*/  BSSY B1, `(.L_x_82) ;  /* 0x0000004000017945 */ /* 0x000fe80003800000 */
[----:B------:R2:W-:Y:S06]  /*32b0*/  @P0 STG.E desc[UR36][R6.64+0xc4], R51 ;  /* 0x0000c43306000986 */ /* 0x0005ec000c101924 */
[----:B------:R-:W-:Y:S05]  /*32c0*/  @!P3 BRA `(.L_x_83) ;  /* 0x000000000004b947 */ /* 0x000fea0003800000 */
[----:B------:R0:W5:Y:S02]  /*32d0*/  LDG.E.LTC128B R25, desc[UR36][R4.64+0xe0] ;  /* 0x0000e02404197981 */ /* 0x000164000c1e1920 */
.L_x_83:
[----:B------:R-:W-:Y:S05]  /*32e0*/  BSYNC B1 ;  /* 0x0000000000017941 */ /* 0x000fea0003800000 */
.L_x_82:
[----:B--2--5:R-:W-:Y:S01]  /*32f0*/  FMUL R7, R25, R56 ;  /* 0x0000003819077220 */ /* 0x024fe20000400000 */
[----:B------:R-:W-:Y:S01]  /*3300*/  @P3 IMAD.MOV.U32 R6, RZ, RZ, R10 ;  /* 0x000000ffff063224 */ /* 0x000fe200078e000a */
[----:B------:R-:W-:Y:S01]  /*3310*/  ISETP.GT.AND P0, PT, R3, RZ, P2 ;  /* 0x000000ff0300720c */ /* 0x000fe20001704270 */
[----:B------:R-:W-:Y:S01]  /*3320*/  BSSY B1, `(.L_x_84) ;  /* 0x0000006000017945 */ /* 0x000fe20003800000 */
[----:B------:R-:W-:Y:S01]  /*3330*/  FFMA R15, R52, R19, R7 ;  /* 0x00000013340f7223 */ /* 0x000fe20000000007 */
[----:B------:R-:W-:-:S05]  /*3340*/  @P3 IMAD.MOV.U32 R7, RZ, RZ, R11 ;  /* 0x000000ffff073224 */ /* 0x000fca00078e000b */
[----:B------:R2:W-:Y:S05]  /*3350*/  @P3 STG.E desc[UR36][R6.64+0xe0], R15 ;  /* 0x0000e00f06003986 */ /* 0x0005ea000c101924 */
[----:B------:R-:W-:Y:S05]  /*3360*/  @!P0 BRA `(.L_x_85) ;  /* 0x0000000000048947 */ /* 0x000fea0003800000 */
[----:B------:R0:W5:Y:S02]  /*3370*/  LDG.E.LTC128B R25, desc[UR36][R4.64+0xe4] ;  /* 0x0000e42404197981 */ /* 0x000164000c1e1920 */
.L_x_85:
[----:B------:R-:W-:Y:S05]  /*3380*/  BSYNC B1 ;  /* 0x0000000000017941 */ /* 0x000fea0003800000 */
.L_x_84:
[----:B01--45:R-:W-:Y:S01]  /*3390*/  FMUL R4, R25, R56 ;  /* 0x0000003819047220 */ /* 0x033fe20000400000 */
[----:B------:R-:W-:Y:S01]  /*33a0*/  ISETP.GT.AND P1, PT, R3, 0x8, P1 ;  /* 0x000000080300780c */ /* 0x000fe20000f24270 */
[----:B------:R-:W-:Y:S02]  /*33b0*/  BSSY B1, `(.L_x_86) ;  /* 0x0000005000017945 */ /* 0x000fe40003800000 */
[----:B------:R-:W-:-:S05]  /*33c0*/  FFMA R53, R53, R19, R4 ;  /* 0x0000001335357223 */ /* 0x000fca0000000004 */
[----:B------:R0:W-:Y:S05]  /*33d0*/  @P0 STG.E desc[UR36][R10.64+0xe4], R53 ;  /* 0x0000e4350a000986 */ /* 0x0001ea000c101924 */
[----:B------:R-:W-:Y:S05]  /*33e0*/  @!P1 BRA `(.L_x_87) ;  /* 0x0000000000049947 */ /* 0x000fea0003800000 */
[----:B------:R1:W5:Y:S02]  /*33f0*/  LDG.E.LTC128B R25, desc[UR36][R8.64+0xe0] ;  /* 0x0000e02408197981 */ /* 0x000364000c1e1920 */
.L_x_87:
[----:B------:R-:W-:Y:S05]  /*3400*/  BSYNC B1 ;  /* 0x0000000000017941 */ /* 0x000fea0003800000 */
.L_x_86:
[----:B-----5:R-:W-:Y:S01]  /*3410*/  FMUL R5, R25, R56 ;  /* 0x0000003819057220 */ /* 0x020fe20000400000 */
[----:B------:R-:W-:Y:S01]  /*3420*/  @P1 IMAD.MOV.U32 R4, RZ, RZ, R12 ;  /* 0x000000ffff041224 */ /* 0x000fe200078e000c */
[----:B------:R-:W-:Y:S01]  /*3430*/  ISETP.GT.AND P2, PT, R3, 0x8, P2 ;  /* 0x000000080300780c */ /* 0x000fe20001744270 */
[----:B------:R-:W-:Y:S01]  /*3440*/  BSSY B1, `(.L_x_88) ;  /* 0x0000006000017945 */ /* 0x000fe20003800000 */
[----:B--2---:R-:W-:Y:S01]  /*3450*/  FFMA R7, R54, R19, R5 ;  /* 0x0000001336077223 */ /* 0x004fe20000000005 */
[----:B------:R-:W-:-:S05]  /*3460*/  @P1 IMAD.MOV.U32 R5, RZ, RZ, R13 ;  /* 0x000000ffff051224 */ /* 0x000fca00078e000d */
[----:B------:R2:W-:Y:S05]  /*3470*/  @P1 STG.E desc[UR36][R4.64+0xe0], R7 ;  /* 0x0000e00704001986 */ /* 0x0005ea000c101924 */
[----:B------:R-:W-:Y:S05]  /*3480*/  @!P2 BRA `(.L_x_89) ;  /* 0x000000000004a947 */ /* 0x000fea0003800000 */
[----:B------:R4:W5:Y:S02]  /*3490*/  LDG.E.LTC128B R25, desc[UR36][R8.64+0xe4] ;  /* 0x0000e42408197981 */ /* 0x000964000c1e1920 */
.L_x_89:
[----:B------:R-:W-:Y:S05]  /*34a0*/  BSYNC B1 ;  /* 0x0000000000017941 */ /* 0x000fea0003800000 */
.L_x_88:
[----:B--2--5:R-:W-:-:S04]  /*34b0*/  FMUL R4, R25, R56 ;  /* 0x0000003819047220 */ /* 0x024fc80000400000 */
[----:B------:R-:W-:Y:S01]  /*34c0*/  FFMA R55, R55, R19, R4 ;  /* 0x0000001337377223 */ /* 0x000fe20000000004 */
[----:B------:R-:W-:Y:S06]  /*34d0*/  @!P2 BRA `(.L_x_90) ;  /* 0x0000000400f0a947 */ /* 0x000fec0003800000 */
[----:B------:R2:W-:Y:S01]  /*34e0*/  STG.E desc[UR36][R12.64+0xe4], R55 ;  /* 0x0000e4370c007986 */ /* 0x0005e2000c101924 */
[----:B------:R-:W-:Y:S05]  /*34f0*/  BRA `(.L_x_90) ;  /* 0x0000000400e87947 */ /* 0x000fea0003800000 */
.L_x_29:
[----:B------:R-:W-:Y:S01]  /*3500*/  ISETP.GT.AND P0, PT, R6, 0x1, PT ;  /* 0x000000010600780c */ /* 0x000fe20003f04270 */
[----:B------:R-:W-:Y:S01]  /*3510*/  ULDC.64 UR4, c[0x0][0x5c0] ;  /* 0x0001700000047ab9 */ /* 0x000fe20000000a00 */
[-C--:B------:R-:W-:Y:S01]  /*3520*/  FMUL R7, R24, R19.reuse ;  /* 0x0000001318077220 */ /* 0x080fe20000400000 */
[C---:B------:R-:W-:Y:S01]  /*3530*/  LEA R4, P4, R70.reuse, UR4, 0x2 ;  /* 0x0000000446047c11 */ /* 0x040fe2000f8810ff */
[-C--:B------:R-:W-:Y:S01]  /*3540*/  FMUL R25, R25, R19.reuse ;  /* 0x0000001319197220 */ /* 0x080fe20000400000 */
[----:B------:R-:W-:Y:S01]  /*3550*/  ISETP.GT.AND P2, PT, R3, RZ, P0 ;  /* 0x000000ff0300720c */ /* 0x000fe20000744270 */
[-C--:B------:R-:W-:Y:S01]  /*3560*/  FMUL R27, R27, R19.reuse ;  /* 0x000000131b1b7220 */ /* 0x080fe20000400000 */
[----:B------:R-:W-:Y:S01]  /*3570*/  LEA.HI.X R5, R70, UR5, R79, 0x2, P4 ;  /* 0x0000000546057c11 */ /* 0x000fe2000a0f144f */
[-C--:B------:R-:W-:Y:S01]  /*3580*/  FMUL R11, R28, R19.reuse ;  /* 0x000000131c0b7220 */ /* 0x080fe20000400000 */
[----:B------:R-:W-:Y:S01]  /*3590*/  ISETP.GT.AND P3, PT, R3, 0x8, P3 ;  /* 0x000000080300780c */ /* 0x000fe20001f64270 */
[-C--:B------:R-:W-:Y:S01]  /*35a0*/  FMUL R29, R29, R19.reuse ;  /* 0x000000131d1d7220 */ /* 0x080fe20000400000 */
[----:B------:R-:W-:Y:S01]  /*35b0*/  ISETP.GT.AND P0, PT, R3, 0x8, P0 ;  /* 0x000000080300780c */ /* 0x000fe20000704270 */
[----:B------:R0:W-:Y:S01]  /*35c0*/  @P1 STG.E desc[UR36][R4.64], R7 ;  /* 0x0000000704001986 */ /* 0x0001e2000c101924 */
[C---:B------:R-:W-:Y:S01]  /*35d0*/  ISETP.GT.AND P5, PT, R6.reuse, 0x8, PT ;  /* 0x000000080600780c */ /* 0x040fe20003fa4270 */
[-C--:B------:R-:W-:Y:S01]  /*35e0*/  FMUL R31, R31, R19.reuse ;  /* 0x000000131f1f7220 */ /* 0x080fe20000400000 */
[----:B------:R-:W-:Y:S01]  /*35f0*/  SHF.L.U64.HI R9, R57, 0x2, R58 ;  /* 0x0000000239097819 */ /* 0x000fe2000001023a */
[-C--:B------:R-:W-:Y:S01]  /*3600*/  FMUL R33, R33, R19.reuse ;  /* 0x0000001321217220 */ /* 0x080fe20000400000 */
[----:B------:R-:W-:Y:S01]  /*3610*/  LEA R8, P1, R57, R4, 0x2 ;  /* 0x0000000439087211 */ /* 0x000fe200078210ff */
[----:B------:R-:W-:Y:S01]  /*3620*/  @P2 STG.E desc[UR36][R4.64+0x4], R25 ;  /* 0x0000041904002986 */ /* 0x000fe2000c101924 */
[----:B------:R-:W-:Y:S01]  /*3630*/  ISETP.GT.AND P4, PT, R6, 0x9, PT ;  /* 0x000000090600780c */ /* 0x000fe20003f84270 */
[-C--:B------:R-:W-:Y:S01]  /*3640*/  FMUL R35, R35, R19.reuse ;  /* 0x0000001323237220 */ /* 0x080fe20000400000 */
[----:B------:R-:W-:Y:S01]  /*3650*/  ISETP.GT.AND P2, PT, R3, RZ, P5 ;  /* 0x000000ff0300720c */ /* 0x000fe20002f44270 */
[----:B------:R-:W-:Y:S01]  /*3660*/  IMAD.X R9, R9, 0x1, R5, P1 ;  /* 0x0000000109097824 */ /* 0x000fe200008e0605 */
[C---:B------:R-:W-:Y:S01]  /*3670*/  ISETP.GT.AND P1, PT, R3.reuse, RZ, P4 ;  /* 0x000000ff0300720c */ /* 0x040fe20002724270 */
[-C--:B0-----:R-:W-:Y:S01]  /*3680*/  FMUL R7, R26, R19.reuse ;  /* 0x000000131a077220 */ /* 0x081fe20000400000 */
[----:B------:R-:W-:Y:S01]  /*3690*/  ISETP.GT.AND P4, PT, R3, 0x8, P4 ;  /* 0x000000080300780c */ /* 0x000fe20002784270 */
[-C--:B------:R-:W-:Y:S01]  /*36a0*/  FMUL R37, R37, R19.reuse ;  /* 0x0000001325257220 */ /* 0x080fe20000400000 */
[-C--:B------:R-:W-:Y:S01]  /*36b0*/  FMUL R39, R39, R19.reuse ;  /* 0x0000001327277220 */ /* 0x080fe20000400000 */
[-C--:B------:R-:W-:Y:S01]  /*36c0*/  FMUL R41, R41, R19.reuse ;  /* 0x0000001329297220 */ /* 0x080fe20000400000 */
[----:B------:R0:W-:Y:S01]  /*36d0*/  @P3 STG.E desc[UR36][R8.64], R7 ;  /* 0x0000000708003986 */ /* 0x0001e2000c101924 */
[C---:B------:R-:W-:Y:S01]  /*36e0*/  ISETP.GT.AND P3, PT, R6.reuse, 0x11, PT ;  /* 0x000000110600780c */ /* 0x040fe20003f64270 */
[-C--:B------:R-:W-:Y:S01]  /*36f0*/  FMUL R43, R43, R19.reuse ;  /* 0x000000132b2b7220 */ /* 0x080fe20000400000 */
[-C--:B------:R-:W-:Y:S01]  /*3700*/  FMUL R45, R45, R19.reuse ;  /* 0x000000132d2d7220 */ /* 0x080fe20000400000 */
[----:B------:R-:W-:Y:S01]  /*3710*/  @P0 STG.E desc[UR36][R8.64+0x4], R27 ;  /* 0x0000041b08000986 */ /* 0x000fe2000c101924 */
[----:B------:R-:W-:Y:S01]  /*3720*/  ISETP.GT.AND P0, PT, R3, 0x8, P5 ;  /* 0x000000080300780c */ /* 0x000fe20002f04270 */
[-C--:B------:R-:W-:Y:S01]  /*3730*/  FMUL R47, R47, R19.reuse ;  /* 0x000000132f2f7220 */ /* 0x080fe20000400000 */
[----:B------:R-:W-:Y:S01]  /*3740*/  ISETP.GT.AND P5, PT, R6, 0x10, PT ;  /* 0x000000100600780c */ /* 0x000fe20003fa4270 */
[----:B------:R1:W-:Y:S01]  /*3750*/  @P2 STG.E desc[UR36][R4.64+0x20], R11 ;  /* 0x0000200b04002986 */ /* 0x0003e2000c101924 */
[-C--:B------:R-:W-:Y:S01]  /*3760*/  FMUL R49, R49, R19.reuse ;  /* 0x0000001331317220 */ /* 0x080fe20000400000 */
[-C--:B------:R-:W-:Y:S01]  /*3770*/  FMUL R51, R51, R19.reuse ;  /* 0x0000001333337220 */ /* 0x080fe20000400000 */
[C---:B------:R-:W-:Y:S01]  /*3780*/  ISETP.GT.AND P2, PT, R3.reuse, RZ, P5 ;  /* 0x000000ff0300720c */ /* 0x040fe20002f44270 */
[----:B------:R-:W-:Y:S01]  /*3790*/  @P1 STG.E desc[UR36][R4.64+0x24], R29 ;  /* 0x0000241d04001986 */ /* 0x000fe2000c101924 */
[-C--:B0-----:R-:W-:Y:S01]  /*37a0*/  FMUL R7, R30, R19.reuse ;  /* 0x000000131e077220 */ /* 0x081fe20000400000 */
[----:B------:R-:W-:Y:S01]  /*37b0*/  ISETP.GT.AND P1, PT, R3, RZ, P3 ;  /* 0x000000ff0300720c */ /* 0x000fe20001f24270 */
[-C--:B------:R-:W-:Y:S01]  /*37c0*/  FMUL R53, R53, R19.reuse ;  /* 0x0000001335357220 */ /* 0x080fe20000400000 */
[C---:B------:R-:W-:Y:S01]  /*37d0*/  ISETP.GT.AND P3, PT, R3.reuse, 0x8, P3 ;  /* 0x000000080300780c */ /* 0x040fe20001f64270 */
[-C--:B------:R-:W-:Y:S01]  /*37e0*/  FMUL R13, R54, R19.reuse ;  /* 0x00000013360d7220 */ /* 0x080fe20000400000 */
[----:B------:R0:W-:Y:S01]  /*37f0*/  @P0 STG.E desc[UR36][R8.64+0x20], R7 ;  /* 0x0000200708000986 */ /* 0x0001e2000c101924 */
[----:B------:R-:W-:Y:S01]  /*3800*/  ISETP.GT.AND P0, PT, R3, 0x8, P5 ;  /* 0x000000080300780c */ /* 0x000fe20002f04270 */
[-C--:B-1----:R-:W-:Y:S01]  /*3810*/  FMUL R11, R32, R19.reuse ;  /* 0x00000013200b7220 */ /* 0x082fe20000400000 */
[C---:B------:R-:W-:Y:S01]  /*3820*/  ISETP.GT.AND P5, PT, R6.reuse, 0x18, PT ;  /* 0x000000180600780c */ /* 0x040fe20003fa4270 */
[----:B------:R-:W-:Y:S01]  /*3830*/  @P4 STG.E desc[UR36][R8.64+0x24], R31 ;  /* 0x0000241f08004986 */ /* 0x000fe2000c101924 */
[----:B------:R-:W-:Y:S01]  /*3840*/  ISETP.GT.AND P4, PT, R6, 0x19, PT ;  /* 0x000000190600780c */ /* 0x000fe20003f84270 */
[----:B------:R-:W-:-:S02]  /*3850*/  FMUL R55, R55, R19 ;  /* 0x0000001337377220 */ /* 0x000fc40000400000 */
[----:B------:R1:W-:Y:S01]  /*3860*/  @P2 STG.E desc[UR36][R4.64+0x40], R11 ;  /* 0x0000400b04002986 */ /* 0x0003e2000c101924 */
[----:B------:R-:W-:-:S03]  /*3870*/  ISETP.GT.AND P2, PT, R3, RZ, P5 ;  /* 0x000000ff0300720c */ /* 0x000fc60002f44270 */
[----:B------:R-:W-:Y:S01]  /*3880*/  @P1 STG.E desc[UR36][R4.64+0x44], R33 ;  /* 0x0000442104001986 */ /* 0x000fe2000c101924 */
[C---:B------:R-:W-:Y:S01]  /*3890*/  ISETP.GT.AND P1, PT, R3.reuse, RZ, P4 ;  /* 0x000000ff0300720c */ /* 0x040fe20002724270 */
[----:B0-----:R-:W-:Y:S01]  /*38a0*/  FMUL R7, R34, R19 ;  /* 0x0000001322077220 */ /* 0x001fe20000400000 */
[----:B------:R-:W-:-:S04]  /*38b0*/  ISETP.GT.AND P4, PT, R3, 0x8, P4 ;  /* 0x000000080300780c */ /* 0x000fc80002784270 */
[----:B------:R0:W-:Y:S01]  /*38c0*/  @P0 STG.E desc[UR36][R8.64+0x40], R7 ;  /* 0x0000400708000986 */ /* 0x0001e2000c101924 */
[----:B-1----:R-:W-:Y:S01]  /*38d0*/  FMUL R11, R36, R19 ;  /* 0x00000013240b7220 */ /* 0x002fe20000400000 */
[----:B------:R-:W-:Y:S02]  /*38e0*/  ISETP.GT.AND P0, PT, R3, 0x8, P5 ;  /* 0x000000080300780c */ /* 0x000fe40002f04270 */
[----:B------:R-:W-:Y:S01]  /*38f0*/  @P3 STG.E desc[UR36][R8.64+0x44], R35 ;  /* 0x0000442308003986 */ /* 0x000fe2000c101924 */
[----:B------:R-:W-:-:S03]  /*3900*/  ISETP.GT.AND P5, PT, R6, 0x20, PT ;  /* 0x000000200600780c */ /* 0x000fc60003fa4270 */
[----:B------:R1:W-:Y:S01]  /*3910*/  @P2 STG.E desc[UR36][R4.64+0x60], R11 ;  /* 0x0000600b04002986 */ /* 0x0003e2000c101924 */
[----:B------:R-:W-:Y:S02]  /*3920*/  ISETP.GT.AND P2, PT, R6, 0x21, PT ;  /* 0x000000210600780c */ /* 0x000fe40003f44270 */
[C---:B------:R-:W-:Y:S01]  /*3930*/  ISETP.GT.AND P3, PT, R3.reuse, RZ, P5 ;  /* 0x000000ff0300720c */ /* 0x040fe20002f64270 */
[----:B------:R-:W-:Y:S01]  /*3940*/  @P1 STG.E desc[UR36][R4.64+0x64], R37 ;  /* 0x0000642504001986 */ /* 0x000fe2000c101924 */
[C---:B------:R-:W-:Y:S01]  /*3950*/  ISETP.GT.AND P1, PT, R3.reuse, RZ, P2 ;  /* 0x000000ff0300720c */ /* 0x040fe20001724270 */
[----:B0-----:R-:W-:Y:S01]  /*3960*/  FMUL R7, R38, R19 ;  /* 0x0000001326077220 */ /* 0x001fe20000400000 */
[----:B------:R-:W-:-:S04]  /*3970*/  ISETP.GT.AND P2, PT, R3, 0x8, P2 ;  /* 0x000000080300780c */ /* 0x000fc80001744270 */
[----:B------:R0:W-:Y:S01]  /*3980*/  @P0 STG.E desc[UR36][R8.64+0x60], R7 ;  /* 0x0000600708000986 */ /* 0x0001e2000c101924 */
[----:B-1----:R-:W-:Y:S01]  /*3990*/  FMUL R11, R40, R19 ;  /* 0x00000013280b7220 */ /* 0x002fe20000400000 */
[----:B------:R-:W-:Y:S02]  /*39a0*/  ISETP.GT.AND P0, PT, R3, 0x8, P5 ;  /* 0x000000080300780c */ /* 0x000fe40002f04270 */
[----:B------:R-:W-:Y:S04]  /*39b0*/  @P4 STG.E desc[UR36][R8.64+0x64], R39 ;  /* 0x0000642708004986 */ /* 0x000fe8000c101924 */
[----:B------:R1:W-:Y:S01]  /*39c0*/  @P3 STG.E desc[UR36][R4.64+0x80], R11 ;  /* 0x0000800b04003986 */ /* 0x0003e2000c101924 */
[----:B------:R-:W-:-:S03]  /*39d0*/  ISETP.GT.AND P3, PT, R6, 0x28, PT ;  /* 0x000000280600780c */ /* 0x000fc60003f64270 */
[----:B------:R-:W-:Y:S01]  /*39e0*/  @P1 STG.E desc[UR36][R4.64+0x84], R41 ;  /* 0x0000842904001986 */ /* 0x000fe2000c101924 */
[----:B------:R-:W-:Y:S01]  /*39f0*/  ISETP.GT.AND P1, PT, R6, 0x29, PT ;  /* 0x000000290600780c */ /* 0x000fe20003f24270 */
[-C--:B0-----:R-:W-:Y:S01]  /*3a00*/  FMUL R7, R42, R19.reuse ;  /* 0x000000132a077220 */ /* 0x081fe20000400000 */
[C---:B------:R-:W-:Y:S02]  /*3a10*/  ISETP.GT.AND P5, PT, R3.reuse, RZ, P3 ;  /* 0x000000ff0300720c */ /* 0x040fe40001fa4270 */
[C---:B------:R-:W-:Y:S02]  /*3a20*/  ISETP.GT.AND P4, PT, R3.reuse, RZ, P1 ;  /* 0x000000ff0300720c */ /* 0x040fe40000f84270 */
[----:B------:R0:W-:Y:S01]  /*3a30*/  @P0 STG.E desc[UR36][R8.64+0x80], R7 ;  /* 0x0000800708000986 */ /* 0x0001e2000c101924 */
[----:B-1----:R-:W-:Y:S01]  /*3a40*/  FMUL R11, R44, R19 ;  /* 0x000000132c0b7220 */ /* 0x002fe20000400000 */
[----:B------:R-:W-:Y:S02]  /*3a50*/  ISETP.GT.AND P3, PT, R3, 0x8, P3 ;  /* 0x000000080300780c */ /* 0x000fe40001f64270 */
[----:B------:R-:W-:Y:S01]  /*3a60*/  @P2 STG.E desc[UR36][R8.64+0x84], R43 ;  /* 0x0000842b08002986 */ /* 0x000fe2000c101924 */
[----:B------:R-:W-:-:S02]  /*3a70*/  ISETP.GT.AND P0, PT, R6, 0x30, PT ;  /* 0x000000300600780c */ /* 0x000fc40003f04270 */
[C---:B------:R-:W-:Y:S02]  /*3a80*/  ISETP.GT.AND P1, PT, R3.reuse, 0x8, P1 ;  /* 0x000000080300780c */ /* 0x040fe40000f24270 */
[----:B------:R-:W-:Y:S01]  /*3a90*/  ISETP.GT.AND P2, PT, R6, 0x31, PT ;  /* 0x000000310600780c */ /* 0x000fe20003f44270 */
[----:B------:R1:W-:Y:S01]  /*3aa0*/  @P5 STG.E desc[UR36][R4.64+0xa0], R11 ;  /* 0x0000a00b04005986 */ /* 0x0003e2000c101924 */
[C---:B------:R-:W-:Y:S01]  /*3ab0*/  ISETP.GT.AND P5, PT, R3.reuse, RZ, P0 ;  /* 0x000000ff0300720c */ /* 0x040fe200007a4270 */
[-C--:B0-----:R-:W-:Y:S01]  /*3ac0*/  FMUL R7, R46, R19.reuse ;  /* 0x000000132e077220 */ /* 0x081fe20000400000 */
[C---:B------:R-:W-:Y:S01]  /*3ad0*/  ISETP.GT.AND P0, PT, R3.reuse, 0x8, P0 ;  /* 0x000000080300780c */ /* 0x040fe20000704270 */
[----:B------:R-:W-:Y:S01]  /*3ae0*/  @P4 STG.E desc[UR36][R4.64+0xa4], R45 ;  /* 0x0000a42d04004986 */ /* 0x000fe2000c101924 */
[C---:B------:R-:W-:Y:S02]  /*3af0*/  ISETP.GT.AND P4, PT, R3.reuse, RZ, P2 ;  /* 0x000000ff0300720c */ /* 0x040fe40001784270 */
[----:B------:R-:W-:Y:S01]  /*3b00*/  ISETP.GT.AND P2, PT, R3, 0x8, P2 ;  /* 0x000000080300780c */ /* 0x000fe20001744270 */
[----:B------:R0:W-:Y:S01]  /*3b10*/  @P3 STG.E desc[UR36][R8.64+0xa0], R7 ;  /* 0x0000a00708003986 */ /* 0x0001e2000c101924 */
[----:B------:R-:W-:Y:S01]  /*3b20*/  ISETP.GT.AND P3, PT, R6, 0x39, PT ;  /* 0x000000390600780c */ /* 0x000fe20003f64270 */
[----:B-1----:R-:W-:-:S02]  /*3b30*/  FMUL R11, R48, R19 ;  /* 0x00000013300b7220 */ /* 0x002fc40000400000 */
[----:B------:R-:W-:Y:S01]  /*3b40*/  @P1 STG.E desc[UR36][R8.64+0xa4], R47 ;  /* 0x0000a42f08001986 */ /* 0x000fe2000c101924 */
[----:B------:R-:W-:-:S03]  /*3b50*/  ISETP.GT.AND P1, PT, R6, 0x38, PT ;  /* 0x000000380600780c */ /* 0x000fc60003f24270 */
[----:B------:R-:W-:Y:S01]  /*3b60*/  @P0 IMAD.MOV.U32 R6, RZ, RZ, R8 ;  /* 0x000000ffff060224 */ /* 0x000fe200078e0008 */
[----:B------:R1:W-:Y:S01]  /*3b70*/  @P5 STG.E desc[UR36][R4.64+0xc0], R11 ;  /* 0x0000c00b04005986 */ /* 0x0003e2000c101924 */
[C---:B------:R-:W-:Y:S02]  /*3b80*/  ISETP.GT.AND P5, PT, R3.reuse, RZ, P3 ;  /* 0x000000ff0300720c */ /* 0x040fe40001fa4270 */
[C---:B------:R-:W-:Y:S01]  /*3b90*/  ISETP.GT.AND P3, PT, R3.reuse, 0x8, P3 ;  /* 0x000000080300780c */ /* 0x040fe20001f64270 */
[----:B------:R-:W-:Y:S01]  /*3ba0*/  @P4 STG.E desc[UR36][R4.64+0xc4], R49 ;  /* 0x0000c43104004986 */ /* 0x000fe2000c101924 */
[C---:B------:R-:W-:Y:S01]  /*3bb0*/  ISETP.GT.AND P4, PT, R3.reuse, RZ, P1 ;  /* 0x000000ff0300720c */ /* 0x040fe20000f84270 */
[----:B0-----:R-:W-:Y:S01]  /*3bc0*/  @P0 IMAD.MOV.U32 R7, RZ, RZ, R9 ;  /* 0x000000ffff070224 */ /* 0x001fe200078e0009 */
[----:B------:R-:W-:Y:S01]  /*3bd0*/  ISETP.GT.AND P1, PT, R3, 0x8, P1 ;  /* 0x000000080300780c */ /* 0x000fe20000f24270 */
[-C--:B------:R-:W-:Y:S01]  /*3be0*/  FMUL R3, R50, R19.reuse ;  /* 0x0000001332037220 */ /* 0x080fe20000400000 */
[----:B-1----:R-:W-:-:S04]  /*3bf0*/  FMUL R11, R52, R19 ;  /* 0x00000013340b7220 */ /* 0x002fc80000400000 */
[----:B------:R0:W-:Y:S02]  /*3c00*/  @P0 STG.E desc[UR36][R6.64+0xc0], R3 ;  /* 0x0000c00306000986 */ /* 0x0001e4000c101924 */
[----:B0-----:R-:W-:Y:S02]  /*3c10*/  @P2 IMAD.MOV.U32 R6, RZ, RZ, R8 ;  /* 0x000000ffff062224 */ /* 0x001fe400078e0008 */
[----:B------:R-:W-:-:S05]  /*3c20*/  @P2 IMAD.MOV.U32 R7, RZ, RZ, R9 ;  /* 0x000000ffff072224 */ /* 0x000fca00078e0009 */
[----:B------:R-:W-:Y:S04]  /*3c30*/  @P2 STG.E desc[UR36][R6.64+0xc4], R51 ;  /* 0x0000c43306002986 */ /* 0x000fe8000c101924 */
[----:B------:R-:W-:Y:S04]  /*3c40*/  @P4 STG.E desc[UR36][R4.64+0xe0], R11 ;  /* 0x0000e00b04004986 */ /* 0x000fe8000c101924 */
[----:B------:R0:W-:Y:S02]  /*3c50*/  @P5 STG.E desc[UR36][R4.64+0xe4], R53 ;  /* 0x0000e43504005986 */ /* 0x0001e4000c101924 */
[----:B0-----:R-:W-:Y:S01]  /*3c60*/  @P1 IMAD.MOV.U32 R4, RZ, RZ, R8 ;  /* 0x000000ffff041224 */ /* 0x001fe200078e0008 */
[----:B------:R-:W-:-:S05]  /*3c70*/  @P1 MOV R5, R9 ;  /* 0x0000000900051202 */ /* 0x000fca0000000f00 */
[----:B------:R0:W-:Y:S04]  /*3c80*/  @P1 STG.E desc[UR36][R4.64+0xe0], R13 ;  /* 0x0000e00d04001986 */ /* 0x0001e8000c101924 */
[----:B------:R0:W-:Y:S02]  /*3c90*/  @P3 STG.E desc[UR36][R8.64+0xe4], R55 ;  /* 0x0000e43708003986 */ /* 0x0001e4000c101924 */
.L_x_90:
[----:B------:R-:W-:Y:S05]  /*3ca0*/  BSYNC B0 ;  /* 0x0000000000007941 */ /* 0x000fea0003800000 */
.L_x_28:
[----:B------:R-:W-:Y:S01]  /*3cb0*/  IADD3 R16, P0, R16, UR38, RZ ;  /* 0x0000002610107c10 */ /* 0x000fe2000ff1e0ff */
[----:B------:R-:W-:Y:S01]  /*3cc0*/  ULDC.64 UR4, c[0x0][0x650] ;  /* 0x0001940000047ab9 */ /* 0x000fe20000000a00 */
[----:B------:R-:W-:Y:S01]  /*3cd0*/  PRMT R3, RZ, 0x7610, R3 ;  /* 0x00007610ff037816 */ /* 0x000fe20000000003 */
[----:B------:R-:W-:Y:S01]  /*3ce0*/  IMAD.MOV.U32 R68, RZ, RZ, -0x1 ;  /* 0xffffffffff447424 */ /* 0x000fe200078e00ff */
[----:B------:R-:W-:Y:S01]  /*3cf0*/  IADD3.X R17, R17, UR41, RZ, P0, !PT ;  /* 0x0000002911117c10 */ /* 0x000fe200087fe4ff */
[----:B------:R-:W-:Y:S01]  /*3d00*/  IMAD.MOV.U32 R67, RZ, RZ, -0x1 ;  /* 0xffffffffff437424 */ /* 0x000fe200078e00ff */
[----:B------:R-:W-:-:S04]  /*3d10*/  ISETP.GE.U32.AND P0, PT, R16, UR4, PT ;  /* 0x0000000410007c0c */ /* 0x000fc8000bf06070 */
[----:B------:R-:W-:-:S13]  /*3d20*/  ISETP.GE.U32.AND.EX P0, PT, R17, UR5, PT, P0 ;  /* 0x0000000511007c0c */ /* 0x000fda000bf06100 */
[----:B------:R-:W-:Y:S05]  /*3d30*/  @P0 BRA `(.L_x_91) ;  /* 0x00000004004c0947 */ /* 0x000fea0003800000 */
[----:B0-----:R-:W0:Y:S01]  /*3d40*/  LDC.64 R10, c[0x0][0x628] ;  /* 0x00018a00ff0a7b82 */ /* 0x001e220000000a00 */
[----:B--23--:R-:W2:Y:S01]  /*3d50*/  S2R R12, SR_CTAID.X ;  /* 0x00000000000c7919 */ /* 0x00cea20000002500 */
[----:B-1--4-:R-:W-:Y:S02]  /*3d60*/  IMAD.MOV.U32 R8, RZ, RZ, R16 ;  /* 0x000000ffff087224 */ /* 0x012fe400078e0010 */
[----:B------:R-:W-:Y:S01]  /*3d70*/  IMAD.MOV.U32 R9, RZ, RZ, R17 ;  /* 0x000000ffff097224 */ /* 0x000fe200078e0011 */
[----:B------:R-:W1:Y:S03]  /*3d80*/  S2R R20, SR_CTAID.Y ;  /* 0x0000000000147919 */ /* 0x000e660000002600 */
[----:B------:R-:W3:Y:S08]  /*3d90*/  LDC R0, c[0x0][0x630] ;  /* 0x00018c00ff007b82 */ /* 0x000ef00000000800 */
[----:B------:R-:W4:Y:S01]  /*3da0*/  LDC.64 R14, c[0x0][0x620] ;  /* 0x00018800ff0e7b82 */ /* 0x000f220000000a00 */
[----:B0-----:R-:W-:-:S04]  /*3db0*/  ISETP.NE.U32.AND P0, PT, R10, RZ, PT ;  /* 0x000000ff0a00720c */ /* 0x001fc80003f05070 */
[----:B------:R-:W-:-:S13]  /*3dc0*/  ISETP.NE.AND.EX P0, PT, R11, RZ, PT, P0 ;  /* 0x000000ff0b00720c */ /* 0x000fda0003f05300 */
[----:B-1234-:R-:W-:Y:S05]  /*3dd0*/  @!P0 BRA `(.L_x_92) ;  /* 0x0000000000288947 */ /* 0x01efea0003800000 */
        /* <DEDUP_REMOVED lines=10> */
.L_x_92:
[-CC-:B------:R-:W-:Y:S01]  /*3e80*/  SHF.R.U64 R67, R8, R0.reuse, R9.reuse ;  /* 0x0000000008437219 */ /* 0x180fe20000001209 */
[----:B------:R-:W0:Y:S01]  /*3e90*/  LDC.64 R26, c[0x0][0x640] ;  /* 0x00019000ff1a7b82 */ /* 0x000e220000000a00 */
[----:B------:R-:W-:Y:S01]  /*3ea0*/  SHF.R.U32.HI R0, RZ, R0, R9 ;  /* 0x00000000ff007219 */ /* 0x000fe20000011609 */
[----:B------:R-:W-:Y:S01]  /*3eb0*/  ULDC UR4, c[0x0][0x150] ;  /* 0x0000540000047ab9 */ /* 0x000fe20000000800 */
[----:B------:R-:W-:Y:S02]  /*3ec0*/  IADD3 R3, P0, RZ, -R67, RZ ;  /* 0x80000043ff037210 */ /* 0x000fe40007f1e0ff */
[----:B------:R-:W-:-:S03]  /*3ed0*/  I2FP.F32.U32 R7, R12 ;  /* 0x0000000c00077245 */ /* 0x000fc60000201000 */
[----:B------:R-:W1:Y:S01]  /*3ee0*/  LDC R6, c[0x0][0x618] ;  /* 0x00018600ff067b82 */ /* 0x000e620000000800 */
[----:B------:R-:W-:Y:S02]  /*3ef0*/  IMAD.X R5, RZ, RZ, ~R0, P0 ;  /* 0x000000ffff057224 */ /* 0x000fe400000e0e00 */
[----:B------:R-:W-:Y:S01]  /*3f00*/  FMUL R7, R7, UR4 ;  /* 0x0000000407077c20 */ /* 0x000fe20008400000 */
[----:B------:R-:W-:Y:S01]  /*3f10*/  ULDC UR4, c[0x0][0x154] ;  /* 0x0000550000047ab9 */ /* 0x000fe20000000800 */
[-C--:B------:R-:W-:Y:S02]  /*3f20*/  IMAD R0, R5, R14.reuse, RZ ;  /* 0x0000000e05007224 */ /* 0x080fe400078e02ff */
[C---:B------:R-:W-:Y:S01]  /*3f30*/  IMAD.WIDE.U32 R4, R3.reuse, R14, R16 ;  /* 0x0000000e03047225 */ /* 0x040fe200078e0010 */
[----:B------:R-:W2:Y:S01]  /*3f40*/  LDC R8, c[0x0][0x608] ;  /* 0x00018200ff087b82 */ /* 0x000ea20000000800 */
[----:B------:R-:W3:Y:S02]  /*3f50*/  F2I.U32.TRUNC.NTZ R7, R7 ;  /* 0x0000000700077305 */ /* 0x000ee4000020f000 */
[----:B------:R-:W-:Y:S01]  /*3f60*/  IMAD R3, R3, R15, R0 ;  /* 0x0000000f03037224 */ /* 0x000fe200078e0200 */
[----:B------:R-:W-:-:S03]  /*3f70*/  I2FP.F32.U32 R0, R20 ;  /* 0x0000001400007245 */ /* 0x000fc60000201000 */
[----:B------:R-:W-:Y:S01]  /*3f80*/  IMAD.IADD R3, R5, 0x1, R3 ;  /* 0x0000000105037824 */ /* 0x000fe200078e0203 */
[----:B------:R-:W4:Y:S01]  /*3f90*/  LDC R11, c[0x0][0x658] ;  /* 0x00019600ff0b7b82 */ /* 0x000f220000000800 */
[----:B0-----:R-:W-:-:S04]  /*3fa0*/  ISETP.NE.U32.AND P0, PT, R26, RZ, PT ;  /* 0x000000ff1a00720c */ /* 0x001fc80003f05070 */
[----:B------:R-:W-:-:S03]  /*3fb0*/  ISETP.NE.AND.EX P0, PT, R27, RZ, PT, P0 ;  /* 0x000000ff1b00720c */ /* 0x000fc60003f05300 */
[----:B------:R-:W0:Y:S01]  /*3fc0*/  LDC R9, c[0x0][0x144] ;  /* 0x00005100ff097b82 */ /* 0x000e220000000800 */
[-C--:B-1----:R-:W-:Y:S01]  /*3fd0*/  SHF.R.U64 R10, R4, R6.reuse, R3 ;  /* 0x00000006040a7219 */ /* 0x082fe20000001203 */
[----:B---3--:R-:W-:Y:S01]  /*3fe0*/  IMAD.MOV R7, RZ, RZ, -R7 ;  /* 0x000000ffff077224 */ /* 0x008fe200078e0a07 */
[----:B------:R-:W-:Y:S01]  /*3ff0*/  SHF.R.U32.HI R3, RZ, R6, R3 ;  /* 0x00000006ff037219 */ /* 0x000fe20000011603 */
[----:B------:R-:W-:-:S04]  /*4000*/  FMUL R6, R0, UR4 ;  /* 0x0000000400067c20 */ /* 0x000fc80008400000 */
[----:B------:R-:W1:Y:S01]  /*4010*/  LDC R21, c[0x0][0x148] ;  /* 0x00005200ff157b82 */ /* 0x000e620000000800 */
[----:B------:R3:W0:Y:S01]  /*4020*/  F2I.U32.TRUNC.NTZ R14, R6 ;  /* 0x00000006000e7305 */ /* 0x000622000020f000 */
[-CC-:B--2---:R-:W-:Y:S02]  /*4030*/  SHF.R.U64 R13, R10, R8.reuse, R3.reuse ;  /* 0x000000080a0d7219 */ /* 0x184fe40000001203 */
[----:B------:R-:W-:-:S04]  /*4040*/  SHF.R.U32.HI R0, RZ, R8, R3 ;  /* 0x00000008ff007219 */ /* 0x000fc80000011603 */
[----:B------:R-:W2:Y:S01]  /*4050*/  LDC R24, c[0x0][0x648] ;  /* 0x00019200ff187b82 */ /* 0x000ea20000000800 */
[-CC-:B----4-:R-:W-:Y:S02]  /*4060*/  SHF.R.U64 R15, R13, R11.reuse, R0.reuse ;  /* 0x0000000b0d0f7219 */ /* 0x190fe40000001200 */
[----:B------:R-:W-:-:S03]  /*4070*/  SHF.R.U32.HI R5, RZ, R11, R0 ;  /* 0x0000000bff057219 */ /* 0x000fc60000011600 */
[----:B------:R-:W-:Y:S02]  /*4080*/  IMAD.MOV.U32 R4, RZ, RZ, R15 ;  /* 0x000000ffff047224 */ /* 0x000fe400078e000f */
[----:B------:R-:W4:Y:S01]  /*4090*/  LDC R28, c[0x0][0x638] ;  /* 0x00018e00ff1c7b82 */ /* 0x000f220000000800 */
[----:B0-----:R-:W-:-:S07]  /*40a0*/  IMAD R25, R9, R7, R12 ;  /* 0x0000000709197224 */ /* 0x001fce00078e020c */
[----:B------:R-:W0:Y:S08]  /*40b0*/  LDC R29, c[0x0][0x610] ;  /* 0x00018400ff1d7b82 */ /* 0x000e300000000800 */
[----:B------:R-:W0:Y:S01]  /*40c0*/  LDC R30, c[0x0][0x600] ;  /* 0x00018000ff1e7b82 */ /* 0x000e220000000800 */
[----:B-123--:R-:W-:Y:S05]  /*40d0*/  @!P0 BRA `(.L_x_93) ;  /* 0x0000000000288947 */ /* 0x00efea0003800000 */
        /* <DEDUP_REMOVED lines=10> */
.L_x_93:
[----:B------:R-:W-:Y:S01]  /*4180*/  ISETP.NE.AND P0, PT, R2, 0x1, PT ;  /* 0x000000010200780c */ /* 0x000fe20003f05270 */
[----:B------:R-:W-:Y:S01]  /*4190*/  IMAD.MOV R14, RZ, RZ, -R14 ;  /* 0x000000ffff0e7224 */ /* 0x000fe200078e0a0e */
[----:B------:R-:W-:Y:S02]  /*41a0*/  SHF.R.U64 R3, R4, R24, R5 ;  /* 0x0000001804037219 */ /* 0x000fe40000001205 */
[----:B------:R-:W-:Y:S02]  /*41b0*/  LOP3.LUT R0, R13, R64, RZ, 0xc0, !PT ;  /* 0x000000400d007212 */ /* 0x000fe400078ec0ff */
[----:B------:R-:W-:Y:S01]  /*41c0*/  LOP3.LUT R10, R10, R63, RZ, 0xc0, !PT ;  /* 0x0000003f0a0a7212 */ /* 0x000fe200078ec0ff */
[----:B------:R-:W-:Y:S02]  /*41d0*/  IMAD.MOV R4, RZ, RZ, -R3 ;  /* 0x000000ffff047224 */ /* 0x000fe400078e0a03 */
[----:B------:R-:W-:Y:S02]  /*41e0*/  IMAD R0, R59, R3, R0 ;  /* 0x000000033b007224 */ /* 0x000fe400078e0200 */
[----:B----4-:R-:W-:-:S02]  /*41f0*/  IMAD R3, R4, R28, R15 ;  /* 0x0000001c04037224 */ /* 0x010fc400078e020f */
[----:B------:R-:W-:Y:S02]  /*4200*/  @P0 IMAD R25, R21, R14, R20 ;  /* 0x0000000e15190224 */ /* 0x000fe400078e0214 */
[----:B0-----:R-:W-:Y:S02]  /*4210*/  IMAD R5, R3, R30, R10 ;  /* 0x0000001e03057224 */ /* 0x001fe400078e020a */
[----:B------:R-:W-:Y:S02]  /*4220*/  IMAD R0, R0, R29, R25 ;  /* 0x0000001d00007224 */ /* 0x000fe400078e0219 */
[----:B------:R-:W-:-:S03]  /*4230*/  IMAD.MOV.U32 R4, RZ, RZ, 0x1 ;  /* 0x00000001ff047424 */ /* 0x000fc600078e00ff */
[----:B------:R-:W-:Y:S02]  /*4240*/  SEL R68, R5, R0, !P0 ;  /* 0x0000000005447207 */ /* 0x000fe40004000000 */
[----:B------:R-:W-:Y:S02]  /*4250*/  PRMT R3, R4, 0x7610, R3 ;  /* 0x0000761004037816 */ /* 0x000fe40000000003 */
[----:B------:R-:W-:-:S07]  /*4260*/  SEL R0, R0, R5, !P0 ;  /* 0x0000000500007207 */ /* 0x000fce0004000000 */
.L_x_91:
[----:B------:R-:W-:Y:S01]  /*4270*/  UIADD3 UR42, UR43, UR42, URZ ;  /* 0x0000002a2b2a7290 */ /* 0x000fe2000fffe03f */
[----:B------:R-:W-:Y:S01]  /*4280*/  LOP3.LUT P0, RZ, R3, 0xff, RZ, 0xc0, !PT ;  /* 0x000000ff03ff7812 */ /* 0x000fe2000780c0ff */
[----:B------:R-:W-:Y:S02]  /*4290*/  IMAD.MOV.U32 R69, RZ, RZ, R0 ;  /* 0x000000ffff457224 */ /* 0x000fe400078e0000 */
[----:B------:R-:W-:Y:S02]  /*42a0*/  USHF.R.U32.HI UR4, URZ, 0x1, UR42 ;  /* 0x000000013f047899 */ /* 0x000fe4000801162a */
[----:B------:R-:W-:Y:S02]  /*42b0*/  UISETP.GT.U32.AND UP1, UPT, UR42, 0x1, UPT ;  /* 0x000000012a00788c */ /* 0x000fe4000bf24070 */
[----:B------:R-:W-:Y:S02]  /*42c0*/  ULOP3.LUT UR4, UR4, 0x1, URZ, 0xc0, !UPT ;  /* 0x0000000104047892 */ /* 0x000fe4000f8ec03f */
[----:B------:R-:W-:-:S02]  /*42d0*/  UISETP.LT.U32.AND UP1, UPT, UR43, 0x2, UP1 ;  /* 0x000000022b00788c */ /* 0x000fc40008f21070 */
[----:B------:R-:W-:Y:S02]  /*42e0*/  UISETP.NE.U32.AND UP0, UPT, UR4, 0x1, UPT ;  /* 0x000000010400788c */ /* 0x000fe4000bf05070 */
[----:B------:R-:W-:Y:S02]  /*42f0*/  USEL UR5, URZ, 0x1, !UP1 ;  /* 0x000000013f057887 */ /* 0x000fe4000c800000 */
[----:B------:R-:W-:Y:S02]  /*4300*/  UISETP.GT.U32.AND UP0, UPT, UR43, 0x1, !UP0 ;  /* 0x000000012b00788c */ /* 0x000fe4000c704070 */
[----:B------:R-:W-:Y:S02]  /*4310*/  ULOP3.LUT UR42, UR42, 0x1, URZ, 0xc0, !UPT ;  /* 0x000000012a2a7892 */ /* 0x000fe4000f8ec03f */
[----:B------:R-:W-:-:S04]  /*4320*/  USEL UR4, URZ, 0x1, !UP0 ;  /* 0x000000013f047887 */ /* 0x000fc8000c000000 */
[----:B------:R-:W-:Y:S01]  /*4330*/  ULOP3.LUT UR40, UR4, UR40, UR5, 0x96, !UPT ;  /* 0x0000002804287292 */ /* 0x000fe2000f8e9605 */
[----:B------:R-:W-:Y:S11]  /*4340*/  @P0 BRA `(.L_x_94) ;  /* 0xffffffcc008c0947 */ /* 0x000ff6000383ffff */
[----:B------:R-:W-:Y:S05]  /*4350*/  EXIT ;  /* 0x000000000000794d */ /* 0x000fea0003800000 */
.L_x_3:
        /* <DEDUP_REMOVED lines=26> */
.L_x_96:
[--C-:B------:R-:W-:Y:S01]  /*4500*/  SHF.R.U64 R14, R12, R20, R13.reuse ;  /* 0x000000140c0e7219 */ /* 0x100fe2000000120d */
[----:B------:R-:W0:Y:S01]  /*4510*/  LDC R24, c[0x0][0x618] ;  /* 0x00018600ff187b82 */ /* 0x000e220000000800 */
[----:B------:R-:W-:Y:S01]  /*4520*/  I2FP.F32.U32 R8, R6 ;  /* 0x0000000600087245 */ /* 0x000fe20000201000 */
[----:B------:R-:W-:Y:S01]  /*4530*/  ULDC UR4, c[0x0][0x150] ;  /* 0x0000540000047ab9 */ /* 0x000fe20000000800 */
[----:B------:R-:W-:Y:S02]  /*4540*/  SHF.R.U32.HI R7, RZ, R20, R13 ;  /* 0x00000014ff077219 */ /* 0x000fe4000001160d */
[----:B------:R-:W-:Y:S01]  /*4550*/  IADD3 R11, P0, RZ, -R14, RZ ;  /* 0x8000000eff0b7210 */ /* 0x000fe20007f1e0ff */
[----:B------:R-:W-:Y:S01]  /*4560*/  FMUL R13, R8, UR4 ;  /* 0x00000004080d7c20 */ /* 0x000fe20008400000 */
[----:B------:R-:W-:Y:S01]  /*4570*/  ULDC UR4, c[0x0][0x154] ;  /* 0x0000550000047ab9 */ /* 0x000fe20000000800 */
[----:B------:R-:W1:Y:S02]  /*4580*/  LDC.64 R26, c[0x0][0x640] ;  /* 0x00019000ff1a7b82 */ /* 0x000e640000000a00 */
[----:B------:R-:W-:-:S02]  /*4590*/  IMAD.X R7, RZ, RZ, ~R7, P0 ;  /* 0x000000ffff077224 */ /* 0x000fc400000e0e07 */
[----:B------:R-:W2:Y:S01]  /*45a0*/  F2I.U32.TRUNC.NTZ R13, R13 ;  /* 0x0000000d000d7305 */ /* 0x000ea2000020f000 */
[----:B------:R-:W-:-:S03]  /*45b0*/  IMAD.WIDE.U32 R8, R11, R22, R16 ;  /* 0x000000160b087225 */ /* 0x000fc600078e0010 */
[----:B------:R-:W3:Y:S01]  /*45c0*/  LDC R15, c[0x0][0x144] ;  /* 0x00005100ff0f7b82 */ /* 0x000ee20000000800 */
[----:B------:R-:W-:-:S04]  /*45d0*/  IMAD R10, R7, R22, RZ ;  /* 0x00000016070a7224 */ /* 0x000fc800078e02ff */
[----:B------:R-:W-:Y:S02]  /*45e0*/  IMAD R7, R11, R23, R10 ;  /* 0x000000170b077224 */ /* 0x000fe400078e020a */
[----:B------:R-:W-:Y:S01]  /*45f0*/  IMAD.MOV.U32 R10, RZ, RZ, -0x1 ;  /* 0xffffffffff0a7424 */ /* 0x000fe200078e00ff */
[----:B------:R-:W4:Y:S01]  /*4600*/  LDC R20, c[0x0][0x608] ;  /* 0x00018200ff147b82 */ /* 0x000f220000000800 */
[----:B------:R-:W-:Y:S01]  /*4610*/  IMAD.IADD R7, R9, 0x1, R7 ;  /* 0x0000000109077824 */ /* 0x000fe200078e0207 */
[----:B------:R-:W-:-:S04]  /*4620*/  I2FP.F32.U32 R9, R3 ;  /* 0x0000000300097245 */ /* 0x000fc80000201000 */
[-C--:B0-----:R-:W-:Y:S01]  /*4630*/  SHF.R.U64 R12, R8, R24.reuse, R7 ;  /* 0x00000018080c7219 */ /* 0x081fe20000001207 */
[----:B--2---:R-:W-:Y:S01]  /*4640*/  IMAD.MOV R8, RZ, RZ, -R13 ;  /* 0x000000ffff087224 */ /* 0x004fe200078e0a0d */
[----:B------:R-:W0:Y:S01]  /*4650*/  LDC R11, c[0x0][0x658] ;  /* 0x00019600ff0b7b82 */ /* 0x000e220000000800 */
[----:B-1----:R-:W-:Y:S01]  /*4660*/  ISETP.NE.U32.AND P0, PT, R26, RZ, PT ;  /* 0x000000ff1a00720c */ /* 0x002fe20003f05070 */
[----:B------:R-:W-:Y:S01]  /*4670*/  FMUL R9, R9, UR4 ;  /* 0x0000000409097c20 */ /* 0x000fe20008400000 */
[----:B------:R-:W-:Y:S02]  /*4680*/  SHF.R.U32.HI R7, RZ, R24, R7 ;  /* 0x00000018ff077219 */ /* 0x000fe40000011607 */
[----:B------:R-:W-:-:S03]  /*4690*/  ISETP.NE.AND.EX P0, PT, R27, RZ, PT, P0 ;  /* 0x000000ff1b00720c */ /* 0x000fc60003f05300 */
[----:B------:R-:W1:Y:S01]  /*46a0*/  LDC R22, c[0x0][0x148] ;  /* 0x00005200ff167b82 */ /* 0x000e620000000800 */
[----:B---3--:R-:W-:Y:S02]  /*46b0*/  IMAD R23, R15, R8, R6 ;  /* 0x000000080f177224 */ /* 0x008fe400078e0206 */
[----:B------:R-:W-:-:S05]  /*46c0*/  IMAD.MOV.U32 R8, RZ, RZ, 0x1 ;  /* 0x00000001ff087424 */ /* 0x000fca00078e00ff */
[----:B------:R-:W2:Y:S01]  /*46d0*/  LDC R21, c[0x0][0x600] ;  /* 0x00018000ff157b82 */ /* 0x000ea20000000800 */
[-CC-:B----4-:R-:W-:Y:S02]  /*46e0*/  SHF.R.U64 R15, R12, R20.reuse, R7.reuse ;  /* 0x000000140c0f7219 */ /* 0x190fe40000001207 */
[----:B------:R-:W-:Y:S02]  /*46f0*/  SHF.R.U32.HI R6, RZ, R20, R7 ;  /* 0x00000014ff067219 */ /* 0x000fe40000011607 */
[----:B------:R3:W4:Y:S03]  /*4700*/  F2I.U32.TRUNC.NTZ R20, R9 ;  /* 0x0000000900147305 */ /* 0x000726000020f000 */
[----:B------:R-:W1:Y:S01]  /*4710*/  LDC R25, c[0x0][0x648] ;  /* 0x00019200ff197b82 */ /* 0x000e620000000800 */
[-C--:B0-----:R-:W-:Y:S02]  /*4720*/  SHF.R.U64 R19, R15, R11.reuse, R6 ;  /* 0x0000000b0f137219 */ /* 0x081fe40000001206 */
[----:B------:R-:W-:-:S02]  /*4730*/  SHF.L.U32 R10, R10, R11, RZ ;  /* 0x0000000b0a0a7219 */ /* 0x000fc400000006ff */
[-C--:B------:R-:W-:Y:S01]  /*4740*/  SHF.R.U32.HI R7, RZ, R11.reuse, R6 ;  /* 0x0000000bff077219 */ /* 0x080fe20000011606 */
[----:B------:R-:W-:Y:S01]  /*4750*/  IMAD.MOV.U32 R6, RZ, RZ, R19 ;  /* 0x000000ffff067224 */ /* 0x000fe200078e0013 */
[----:B------:R-:W-:Y:S01]  /*4760*/  SHF.L.U32 R24, R8, R11, RZ ;  /* 0x0000000b08187219 */ /* 0x000fe200000006ff */
[----:B------:R-:W0:Y:S01]  /*4770*/  LDC R28, c[0x0][0x638] ;  /* 0x00018e00ff1c7b82 */ /* 0x000e220000000800 */
[----:B------:R-:W-:-:S07]  /*4780*/  LOP3.LUT R30, RZ, R10, RZ, 0x33, !PT ;  /* 0x0000000aff1e7212 */ /* 0x000fce00078e33ff */
[----:B------:R-:W0:Y:S01]  /*4790*/  LDC R29, c[0x0][0x610] ;  /* 0x00018400ff1d7b82 */ /* 0x000e220000000800 */
[----:B---34-:R-:W-:Y:S05]  /*47a0*/  @!P0 BRA `(.L_x_97) ;  /* 0x0000000000288947 */ /* 0x018fea0003800000 */
[----:B------:R-:W3:Y:S02]  /*47b0*/  LDC R6, c[0x0][0x64c] ;  /* 0x00019300ff067b82 */ /* 0x000ee40000000800 */
[----:B---3--:R-:W-:-:S05]  /*47c0*/  IADD3 R11, P0, R19, R6, RZ ;  /* 0x00000006130b7210 */ /* 0x008fca0007f1e0ff */
        /* <DEDUP_REMOVED lines=8> */
.L_x_97:
[----:B------:R-:W-:Y:S01]  /*4850*/  ISETP.NE.AND P0, PT, R2, 0x1, PT ;  /* 0x000000010200780c */ /* 0x000fe20003f05270 */
[----:B--2---:R-:W-:Y:S01]  /*4860*/  VIADD R9, R21, 0xffffffff ;  /* 0xffffffff15097836 */ /* 0x004fe20000000000 */
[----:B-1----:R-:W-:Y:S01]  /*4870*/  SHF.R.U64 R7, R6, R25, R7 ;  /* 0x0000001906077219 */ /* 0x002fe20000001207 */
[----:B------:R-:W-:Y:S01]  /*4880*/  IMAD.MOV R20, RZ, RZ, -R20 ;  /* 0x000000ffff147224 */ /* 0x000fe200078e0a14 */
[----:B------:R-:W-:Y:S02]  /*4890*/  LOP3.LUT R6, R15, R30, RZ, 0xc0, !PT ;  /* 0x0000001e0f067212 */ /* 0x000fe400078ec0ff */
[----:B------:R-:W-:Y:S01]  /*48a0*/  LOP3.LUT R12, R12, R9, RZ, 0xc0, !PT ;  /* 0x000000090c0c7212 */ /* 0x000fe200078ec0ff */
[----:B------:R-:W-:Y:S02]  /*48b0*/  IMAD.MOV R8, RZ, RZ, -R7 ;  /* 0x000000ffff087224 */ /* 0x000fe400078e0a07 */
[----:B------:R-:W-:Y:S02]  /*48c0*/  IMAD R6, R24, R7, R6 ;  /* 0x0000000718067224 */ /* 0x000fe400078e0206 */
[----:B------:R-:W-:-:S02]  /*48d0*/  IMAD.MOV.U32 R9, RZ, RZ, 0x1 ;  /* 0x00000001ff097424 */ /* 0x000fc400078e00ff */
[----:B------:R-:W-:Y:S02]  /*48e0*/  @P0 IMAD R23, R22, R20, R3 ;  /* 0x0000001416170224 */ /* 0x000fe400078e0203 */
[----:B0-----:R-:W-:Y:S02]  /*48f0*/  IMAD R3, R8, R28, R19 ;  /* 0x0000001c08037224 */ /* 0x001fe400078e0213 */
[----:B------:R-:W-:Y:S02]  /*4900*/  IMAD R13, R6, R29, R23 ;  /* 0x0000001d060d7224 */ /* 0x000fe400078e0217 */
[----:B------:R-:W-:Y:S02]  /*4910*/  IMAD R6, R3, R21, R12 ;  /* 0x0000001503067224 */ /* 0x000fe400078e020c */
[----:B------:R-:W-:-:S03]  /*4920*/  IMAD.MOV.U32 R8, RZ, RZ, R14 ;  /* 0x000000ffff087224 */ /* 0x000fc600078e000e */
[----:B------:R-:W-:Y:S02]  /*4930*/  SEL R20, R6, R13, !P0 ;  /* 0x0000000d06147207 */ /* 0x000fe40004000000 */
[----:B------:R-:W-:-:S07]  /*4940*/  SEL R13, R13, R6, !P0 ;  /* 0x000000060d0d7207 */ /* 0x000fce0004000000 */
.L_x_95:
[----:B------:R-:W-:-:S08]  /*4950*/  NOP ;  /* 0x0000000000007918 */ /* 0x000fd00000000000 */
[----:B------:R-:W0:-:S00]  /*4960*/  USETMAXREG.DEALLOC.CTAPOOL 0x28 ;  /* 0x00000028000079c8 */ /* 0x000e0000080e0500 */
[----:B0-----:R-:W-:-:S13]  /*4970*/  ISETP.NE.AND P0, PT, R0, RZ, PT ;  /* 0x000000ff0000720c */ /* 0x001fda0003f05270 */
[----:B------:R-:W-:Y:S05]  /*4980*/  @P0 EXIT ;  /* 0x000000000000094d */ /* 0x000fea0003800000 */
[----:B------:R-:W-:Y:S01]  /*4990*/  LOP3.LUT P0, RZ, R9, 0xff, RZ, 0xc0, !PT ;  /* 0x000000ff09ff7812 */ /* 0x000fe2000780c0ff */
[----:B------:R-:W-:Y:S02]  /*49a0*/  IMAD.MOV.U32 R0, RZ, RZ, 0x1 ;  /* 0x00000001ff007424 */ /* 0x000fe400078e00ff */
[----:B------:R-:W-:-:S10]  /*49b0*/  IMAD.MOV.U32 R3, RZ, RZ, RZ ;  /* 0x000000ffff037224 */ /* 0x000fd400078e00ff */
[----:B------:R-:W-:Y:S05]  /*49c0*/  @!P0 BRA `(.L_x_98) ;  /* 0x0000000c004c8947 */ /* 0x000fea0003800000 */
[----:B------:R-:W0:Y:S01]  /*49d0*/  LDC R0, c[0x0][0x28c] ;  /* 0x0000a300ff007b82 */ /* 0x000e220000000800 */
[----:B------:R-:W-:Y:S01]  /*49e0*/  LOP3.LUT P0, RZ, R4, 0x1f, RZ, 0xc0, !PT ;  /* 0x0000001f04ff7812 */ /* 0x000fe2000780c0ff */
[----:B------:R-:W-:Y:S01]  /*49f0*/  ULDC UR5, c[0x0][0x658] ;  /* 0x0001960000057ab9 */ /* 0x000fe20000000800 */
[----:B------:R-:W-:Y:S01]  /*4a00*/  UMOV UR6, 0xffffffff ;  /* 0xffffffff00067882 */ /* 0x000fe20000000000 */
[----:B------:R-:W-:Y:S01]  /*4a10*/  BSSY B0, `(.L_x_98) ;  /* 0x00000ce000007945 */ /* 0x000fe20003800000 */
[----:B------:R-:W-:Y:S01]  /*4a20*/  USHF.L.U32 UR6, UR6, UR5, URZ ;  /* 0x0000000506067299 */ /* 0x000fe2000800063f */
[C---:B------:R-:W-:Y:S01]  /*4a30*/  ISETP.NE.AND P2, PT, R5.reuse, RZ, PT ;  /* 0x000000ff0500720c */ /* 0x040fe20003f45270 */
[----:B------:R-:W-:Y:S01]  /*4a40*/  ULDC UR4, c[0x0][0x600] ;  /* 0x0001800000047ab9 */ /* 0x000fe20000000800 */
[----:B------:R-:W-:Y:S01]  /*4a50*/  ISETP.NE.OR P0, PT, R5, RZ, !P0 ;  /* 0x000000ff0500720c */ /* 0x000fe20004705670 */
[----:B------:R-:W-:Y:S01]  /*4a60*/  UMOV UR7, 0x1 ;  /* 0x0000000100077882 */ /* 0x000fe20000000000 */
[----:B------:R-:W-:Y:S01]  /*4a70*/  MOV R11, 0x1 ;  /* 0x00000001000b7802 */ /* 0x000fe20000000f00 */
[----:B------:R-:W-:Y:S01]  /*4a80*/  UIADD3 UR4, UR4, -0x1, URZ ;  /* 0xffffffff04047890 */ /* 0x000fe2000fffe03f */
[----:B------:R-:W-:Y:S01]  /*4a90*/  LOP3.LUT R19, R18, 0x2, RZ, 0xfc, !PT ;  /* 0x0000000212137812 */ /* 0x000fe200078efcff */
[----:B------:R-:W-:-:S02]  /*4aa0*/  USHF.L.U32 UR5, UR7, UR5, URZ ;  /* 0x0000000507057299 */ /* 0x000fc4000800063f */
[----:B------:R-:W-:Y:S01]  /*4ab0*/  ULOP3.LUT UR13, URZ, UR6, URZ, 0x33, !UPT ;  /* 0x000000063f0d7292 */ /* 0x000fe2000f8e333f */
[----:B------:R-:W-:Y:S01]  /*4ac0*/  ULDC.64 UR22, c[0x0][0x198] ;  /* 0x0000660000167ab9 */ /* 0x000fe20000000a00 */
[----:B0-----:R-:W-:-:S05]  /*4ad0*/  VIADD R0, R0, 0x3f ;  /* 0x0000003f00007836 */ /* 0x001fca0000000000 */
[----:B------:R-:W-:-:S04]  /*4ae0*/  SHF.R.S32.HI R3, RZ, 0x1f, R0 ;  /* 0x0000001fff037819 */ /* 0x000fc80000011400 */
[----:B------:R-:W-:Y:S01]  /*4af0*/  LEA.HI R3, R3, R0, RZ, 0x6 ;  /* 0x0000000003037211 */ /* 0x000fe200078f30ff */
[----:B------:R-:W-:-:S03]  /*4b00*/  IMAD.MOV.U32 R0, RZ, RZ, 0x1 ;  /* 0x00000001ff007424 */ /* 0x000fc600078e00ff */
[----:B------:R-:W-:Y:S01]  /*4b10*/  SHF.R.S32.HI R12, RZ, 0x6, R3 ;  /* 0x00000006ff0c7819 */ /* 0x000fe20000011403 */
[----:B------:R-:W-:-:S04]  /*4b20*/  IMAD.MOV.U32 R3, RZ, RZ, RZ ;  /* 0x000000ffff037224 */ /* 0x000fc800078e00ff */
[----:B------:R-:W-:-:S07]  /*4b30*/  VIADD R10, R12, 0x1 ;  /* 0x000000010c0a7836 */ /* 0x000fce0000000000 */
.L_x_110:
[----:B------:R-:W-:-:S03]  /*4b40*/  UMOV UR6, 0xffffffff ;  /* 0xffffffff00067882 */ /* 0x000fc60000000000 */
[----:B------:R-:W-:Y:S05]  /*4b50*/  BRA.DIV UR6, `(.L_x_99) ;  /* 0x0000000e068c7947 */ /* 0x000fea000b800000 */
[----:B------:R-:W-:-:S13]  /*4b60*/  ELECT P6, URZ, PT ;  /* 0x00000000003f782f */ /* 0x000fda00038c0000 */
.L_x_119:
[----:B------:R-:W0:Y:S01]  /*4b70*/  LDC R4, c[0x0][0x28c] ;  /* 0x0000a300ff047b82 */ /* 0x000e220000000800 */
[----:B------:R-:W-:Y:S01]  /*4b80*/  BSSY B1, `(.L_x_100) ;  /* 0x0000043000017945 */ /* 0x000fe20003800000 */
[----:B0-----:R-:W-:-:S13]  /*4b90*/  ISETP.LT.OR P6, PT, R4, 0x1, !P6 ;  /* 0x000000010400780c */ /* 0x001fda00077c1670 */
[----:B------:R-:W-:Y:S05]  /*4ba0*/  @P6 BRA `(.L_x_101) ;  /* 0x0000000400006947 */ /* 0x000fea0003800000 */
[----:B------:R-:W-:Y:S02]  /*4bb0*/  IMAD.SHL.U32 R13, R13, 0x80, RZ ;  /* 0x000000800d0d7824 */ /* 0x000fe400078e00ff */
[----:B------:R-:W-:Y:S02]  /*4bc0*/  IMAD.SHL.U32 R20, R20, 0x40, RZ ;  /* 0x0000004014147824 */ /* 0x000fe400078e00ff */
[----:B------:R-:W-:Y:S02]  /*4bd0*/  IMAD.MOV.U32 R21, RZ, RZ, RZ ;  /* 0x000000ffff157224 */ /* 0x000fe400078e00ff */
[----:B------:R-:W-:Y:S02]  /*4be0*/  IMAD.MOV.U32 R4, RZ, RZ, R10 ;  /* 0x000000ffff047224 */ /* 0x000fe400078e000a */
[----:B------:R-:W-:Y:S02]  /*4bf0*/  IMAD.MOV.U32 R5, RZ, RZ, R0 ;  /* 0x000000ffff057224 */ /* 0x000fe400078e0000 */
[----:B------:R-:W-:-:S07]  /*4c00*/  IMAD.MOV.U32 R6, RZ, RZ, R3 ;  /* 0x000000ffff067224 */ /* 0x000fce00078e0003 */
.L_x_105:
[----:B------:R-:W0:Y:S01]  /*4c10*/  S2R R14, SR_CgaCtaId ;  /* 0x00000000000e7919 */ /* 0x000e220000008800 */
[----:B------:R-:W-:Y:S01]  /*4c20*/  MOV R7, 0x400 ;  /* 0x0000040000077802 */ /* 0x000fe20000000f00 */
[----:B------:R-:W1:Y:S03]  /*4c30*/  @!P2 LDC R9, c[0x0][0x500] ;  /* 0x00014000ff09ab82 */ /* 0x000e660000000800 */
[----:B0-----:R-:W-:Y:S02]  /*4c40*/  LEA R15, R14, R7, 0x18 ;  /* 0x000000070e0f7211 */ /* 0x001fe400078ec0ff */
[----:B------:R-:W-:-:S03]  /*4c50*/  SHF.L.U32 R7, R5, 0x1f, RZ ;  /* 0x0000001f05077819 */ /* 0x000fc600000006ff */
[----:B------:R-:W-:-:S04]  /*4c60*/  IMAD R14, R6, 0x8, R15 ;  /* 0x00000008060e7824 */ /* 0x000fc800078e020f */
[----:B------:R-:W0:Y:S02]  /*4c70*/  SYNCS.PHASECHK.TRANS64.TRYWAIT P1, [R14+URZ+0x10], R7 ;  /* 0x000010070e0075a7 */ /* 0x000e24000802017f */
[----:B01----:R-:W-:Y:S05]  /*4c80*/  @!P1 BRA `(.L_x_102) ;  /* 0x0000000c00609947 */ /* 0x003fea0003800000 */
.L_x_120:
[----:B0-----:R-:W-:Y:S01]  /*4c90*/  PRMT R7, R19, 0x9910, RZ ;  /* 0x0000991013077816 */ /* 0x001fe200000000ff */
[----:B------:R0:W-:Y:S03]  /*4ca0*/  @!P2 SYNCS.ARRIVE.TRANS64 RZ, [R14+URZ], R9 ;  /* 0x000000090effa9a7 */ /* 0x0001e6000800003f */
[----:B------:R-:W-:-:S13]  /*4cb0*/  ISETP.NE.AND P1, PT, R7, 0x2, PT ;  /* 0x000000020700780c */ /* 0x000fda0003f25270 */
[----:B0-----:R-:W-:Y:S05]  /*4cc0*/  @P1 BRA `(.L_x_103) ;  /* 0x0000000000041947 */ /* 0x001fea0003800000 */
[----:B------:R-:W-:Y:S01]  /*4cd0*/  BPT.TRAP 0x1 ;  /* 0x000000040000795c */ /* 0x000fe20000300000 */
.L_x_103:
[----:B------:R-:W-:Y:S05]  /*4ce0*/  @P0 BRA `(.L_x_104) ;  /* 0x0000000000040947 */ /* 0x000fea0003800000 */
[----:B------:R-:W-:Y:S01]  /*4cf0*/  BPT.TRAP 0x1 ;  /* 0x000000040000795c */ /* 0x000fe20000300000 */
.L_x_104:
[C-C-:B------:R-:W-:Y:S01]  /*4d00*/  IMAD R7, R6.reuse, 0x8000, R15.reuse ;  /* 0x0000800006077824 */ /* 0x140fe200078e020f */
[----:B------:R-:W-:Y:S01]  /*4d10*/  R2UR UR34, R21 ;  /* 0x00000000152272ca */ /* 0x000fe200000e0000 */
[----:B------:R-:W-:Y:S01]  /*4d20*/  IMAD R15, R6, 0x4000, R15 ;  /* 0x00004000060f7824 */ /* 0x000fe200078e020f */
[----:B------:R-:W-:Y:S01]  /*4d30*/  R2UR UR33, R14 ;  /* 0x000000000e2172ca */ /* 0x000fe200000e0000 */
[----:B------:R-:W-:Y:S01]  /*4d40*/  VIADD R4, R4, 0xffffffff ;  /* 0xffffffff04047836 */ /* 0x000fe20000000000 */
[----:B------:R-:W-:Y:S01]  /*4d50*/  R2UR UR24, R7 ;  /* 0x00000000071872ca */ /* 0x000fe200000e0000 */
[----:B------:R-:W-:Y:S01]  /*4d60*/  UIADD3 UR6, UP0, UR22, 0xf0, URZ ;  /* 0x000000f016067890 */ /* 0x000fe2000ff1e03f */
[----:B------:R-:W-:Y:S01]  /*4d70*/  R2UR UR8, R15 ;  /* 0x000000000f0872ca */ /* 0x000fe200000e0000 */
[----:B------:R-:W-:Y:S01]  /*4d80*/  UIADD3 UR30, UP1, UR22, 0x1f0, URZ ;  /* 0x000001f0161e7890 */ /* 0x000fe2000ff3e03f */
[----:B------:R-:W-:Y:S01]  /*4d90*/  R2UR UR36, R8 ;  /* 0x00000000082472ca */ /* 0x000fe200000e0000 */
[----:B------:R-:W-:Y:S01]  /*4da0*/  UIADD3.X UR7, URZ, UR23, URZ, UP0, !UPT ;  /* 0x000000173f077290 */ /* 0x000fe200087fe43f */
[----:B------:R-:W-:Y:S01]  /*4db0*/  R2UR UR35, R13 ;  /* 0x000000000d2372ca */ /* 0x000fe200000e0000 */
[----:B------:R-:W-:Y:S01]  /*4dc0*/  UIADD3.X UR31, URZ, UR23, URZ, UP1, !UPT ;  /* 0x000000173f1f7290 */ /* 0x000fe20008ffe43f */
[----:B------:R-:W-:Y:S01]  /*4dd0*/  R2UR UR19, R20 ;  /* 0x00000000141372ca */ /* 0x000fe200000e0000 */
[----:B------:R-:W-:Y:S01]  /*4de0*/  UIADD3 UR26, UR34, 0x20, URZ ;  /* 0x00000020221a7890 */ /* 0x000fe2000fffe03f */
[----:B------:R-:W-:Y:S01]  /*4df0*/  ISETP.GT.AND P3, PT, R4, 0x1, PT ;  /* 0x000000010400780c */ /* 0x000fe20003f64270 */
[----:B------:R-:W-:Y:S01]  /*4e00*/  VIADD R6, R6, 0x1 ;  /* 0x0000000106067836 */ /* 0x000fe20000000000 */
[----:B------:R-:W-:Y:S01]  /*4e10*/  UMOV UR14, 0x0 ;  /* 0x00000000000e7882 */ /* 0x000fe20000000000 */
[----:B------:R-:W-:Y:S01]  /*4e20*/  UIADD3 UR32, UR24, 0x100, URZ ;  /* 0x0000010018207890 */ /* 0x000fe2000fffe03f */
[----:B------:R-:W-:Y:S01]  /*4e30*/  VIADD R21, R21, 0x40 ;  /* 0x0000004015157836 */ /* 0x000fe20000000000 */
[----:B------:R-:W-:Y:S01]  /*4e40*/  UIADD3 UR24, UR24, 0x4100, URZ ;  /* 0x0000410018187890 */ /* 0x000fe2000fffe03f */
[----:B------:R-:W-:Y:S01]  /*4e50*/  ISETP.NE.AND P1, PT, R6, 0x2, PT ;  /* 0x000000020600780c */ /* 0x000fe20003f25270 */
[----:B------:R-:W-:-:S02]  /*4e60*/  UIADD3 UR16, UR8, 0x10100, URZ ;  /* 0x0001010008107890 */ /* 0x000fc4000fffe03f */
[----:B------:R-:W-:Y:S01]  /*4e70*/  UIADD3 UR8, UR8, 0x12100, URZ ;  /* 0x0001210008087890 */ /* 0x000fe2000fffe03f */
[----:B------:R-:W-:Y:S01]  /*4e80*/  SEL R14, RZ, 0x1, P1 ;  /* 0x00000001ff0e7807 */ /* 0x000fe20000800000 */
[----:B------:R-:W-:Y:S01]  /*4e90*/  UMOV UR15, 0x10000000 ;  /* 0x10000000000f7882 */ /* 0x000fe20000000000 */
[----:B------:R-:W-:Y:S01]  /*4ea0*/  UMOV UR25, UR33 ;  /* 0x0000002100197c82 */ /* 0x000fe20008000000 */
[----:B------:R-:W-:Y:S01]  /*4eb0*/  UMOV UR28, UR36 ;  /* 0x00000024001c7c82 */ /* 0x000fe20008000000 */
[----:B------:R-:W-:Y:S01]  /*4ec0*/  UMOV UR27, UR35 ;  /* 0x00000023001b7c82 */ /* 0x000fe20008000000 */
[----:B------:R-:W-:Y:S01]  /*4ed0*/  UMOV UR17, UR33 ;  /* 0x0000002100117c82 */ /* 0x000fe20008000000 */
[----:B------:R-:W-:Y:S01]  /*4ee0*/  UMOV UR18, UR34 ;  /* 0x0000002200127c82 */ /* 0x000fe20008000000 */
[----:B------:R-:W-:Y:S01]  /*4ef0*/  UMOV UR20, UR36 ;  /* 0x0000002400147c82 */ /* 0x000fe20008000000 */
[----:B------:R0:W-:Y:S01]  /*4f00*/  UTMALDG.3D [UR32], [UR6], desc[UR14] ;  /* 0x00000e20060075b4 */ /* 0x0001e20008011000 */
[----:B------:R-:W-:Y:S01]  /*4f10*/  UMOV UR9, UR33 ;  /* 0x0000002100097c82 */ /* 0x000fe20008000000 */
[----:B------:R-:W-:Y:S01]  /*4f20*/  UMOV UR11, UR19 ;  /* 0x00000013000b7c82 */ /* 0x000fe20008000000 */
[----:B------:R-:W-:Y:S01]  /*4f30*/  UMOV UR12, UR36 ;  /* 0x00000024000c7c82 */ /* 0x000fe20008000000 */
[----:B------:R-:W-:Y:S01]  /*4f40*/  UMOV UR10, UR26 ;  /* 0x0000001a000a7c82 */ /* 0x000fe20008000000 */
[----:B------:R-:W-:-:S02]  /*4f50*/  LOP3.LUT R5, R5, R14, RZ, 0x3c, !PT ;  /* 0x0000000e05057212 */ /* 0x000fc400078e3cff */
[----:B------:R-:W-:Y:S01]  /*4f60*/  SEL R6, R6, RZ, P1 ;  /* 0x000000ff06067207 */ /* 0x000fe20000800000 */
[----:B------:R0:W-:Y:S01]  /*4f70*/  UTMALDG.3D [UR24], [UR6], desc[UR14] ;  /* 0x00000e18060075b4 */ /* 0x0001e20008011000 */
[----:B------:R0:W-:Y:S01]  /*4f80*/  UTMALDG.3D [UR16], [UR30], desc[UR14] ;  /* 0x00000e101e0075b4 */ /* 0x0001e20008011000 */
[----:B------:R0:W-:Y:S02]  /*4f90*/  UTMALDG.3D [UR8], [UR30], desc[UR14] ;  /* 0x00000e081e0075b4 */ /* 0x0001e40008011000 */
[----:B0-----:R-:W-:Y:S05]  /*4fa0*/  @P3 BRA `(.L_x_105) ;  /* 0xfffffffc00183947 */ /* 0x001fea000383ffff */
.L_x_101:
[----:B------:R-:W-:Y:S05]  /*4fb0*/  BSYNC B1 ;  /* 0x0000000000017941 */ /* 0x000fea0003800000 */
.L_x_100:
[----:B------:R-:W-:Y:S01]  /*4fc0*/  LOP3.LUT P3, RZ, R11, 0xff, RZ, 0xc0, !PT ;  /* 0x000000ff0bff7812 */ /* 0x000fe2000786c0ff */
[----:B------:R-:W-:Y:S01]  /*4fd0*/  IMAD.IADD R3, R12, 0x1, R3 ;  /* 0x000000010c037824 */ /* 0x000fe200078e0203 */
[----:B------:R-:W-:Y:S01]  /*4fe0*/  IADD3 R16, P4, R16, UR38, RZ ;  /* 0x0000002610107c10 */ /* 0x000fe2000ff9e0ff */
[----:B------:R-:W-:Y:S01]  /*4ff0*/  ULDC.64 UR6, c[0x0][0x650] ;  /* 0x0001940000067ab9 */ /* 0x000fe20000000a00 */
[----:B------:R-:W-:Y:S01]  /*5000*/  BSSY B1, `(.L_x_106) ;  /* 0x000006c000017945 */ /* 0x000fe20003800000 */
[----:B------:R-:W-:Y:S01]  /*5010*/  IMAD.MOV.U32 R13, RZ, RZ, -0x1 ;  /* 0xffffffffff0d7424 */ /* 0x000fe200078e00ff */
[----:B------:R-:W-:Y:S01]  /*5020*/  ISETP.GT.U32.AND P1, PT, R3, 0x1, PT ;  /* 0x000000010300780c */ /* 0x000fe20003f24070 */
[----:B------:R-:W-:Y:S01]  /*5030*/  IMAD.MOV.U32 R20, RZ, RZ, -0x1 ;  /* 0xffffffffff147424 */ /* 0x000fe200078e00ff */
[----:B------:R-:W-:Y:S01]  /*5040*/  SHF.R.U32.HI R4, RZ, 0x1, R3 ;  /* 0x00000001ff047819 */ /* 0x000fe20000011603 */
[----:B------:R-:W-:Y:S01]  /*5050*/  IMAD.MOV.U32 R8, RZ, RZ, -0x1 ;  /* 0xffffffffff087424 */ /* 0x000fe200078e00ff */
[----:B------:R-:W-:-:S02]  /*5060*/  ISETP.LT.U32.AND P1, PT, R12, 0x2, P1 ;  /* 0x000000020c00780c */ /* 0x000fc40000f21070 */
[----:B------:R-:W-:Y:S01]  /*5070*/  IADD3.X R17, R17, UR41, RZ, P4, !PT ;  /* 0x0000002911117c10 */ /* 0x000fe2000a7fe4ff */
[----:B------:R-:W0:Y:S01]  /*5080*/  @P3 S2R R6, SR_CgaCtaId ;  /* 0x0000000000063919 */ /* 0x000e220000008800 */
[----:B------:R-:W-:Y:S02]  /*5090*/  @P3 MOV R5, 0x400 ;  /* 0x0000040000053802 */ /* 0x000fe40000000f00 */
[----:B------:R-:W-:Y:S02]  /*50a0*/  ISETP.GE.U32.AND P4, PT, R16, UR6, PT ;  /* 0x0000000610007c0c */ /* 0x000fe4000bf86070 */
[----:B------:R-:W-:Y:S02]  /*50b0*/  LOP3.LUT R4, R4, 0x1, RZ, 0xc0, !PT ;  /* 0x0000000104047812 */ /* 0x000fe400078ec0ff */
[----:B------:R-:W-:Y:S02]  /*50c0*/  LOP3.LUT R3, R3, 0x1, RZ, 0xc0, !PT ;  /* 0x0000000103037812 */ /* 0x000fe400078ec0ff */
[----:B------:R-:W-:-:S02]  /*50d0*/  PRMT R11, RZ, 0x7610, R11 ;  /* 0x00007610ff0b7816 */ /* 0x000fc4000000000b */
[----:B0-----:R-:W-:-:S04]  /*50e0*/  @P3 LEA R5, R6, R5, 0x18 ;  /* 0x0000000506053211 */ /* 0x001fc800078ec0ff */
[----:B------:R0:W-:Y:S01]  /*50f0*/  @P3 SYNCS.ARRIVE.TRANS64.A1T0 RZ, [R5+URZ+0x38], RZ ;  /* 0x000038ff05ff39a7 */ /* 0x0001e2000810003f */
[----:B------:R-:W-:-:S04]  /*5100*/  ISETP.NE.U32.AND P3, PT, R4, 0x1, PT ;  /* 0x000000010400780c */ /* 0x000fc80003f65070 */
[----:B------:R-:W-:Y:S02]  /*5110*/  ISETP.GT.U32.AND P3, PT, R12, 0x1, !P3 ;  /* 0x000000010c00780c */ /* 0x000fe40005f64070 */
[----:B0-----:R-:W-:Y:S02]  /*5120*/  SEL R5, RZ, 0x1, !P1 ;  /* 0x00000001ff057807 */ /* 0x001fe40004800000 */
[----:B------:R-:W-:Y:S02]  /*5130*/  ISETP.GE.U32.AND.EX P1, PT, R17, UR7, PT, P4 ;  /* 0x0000000711007c0c */ /* 0x000fe4000bf26140 */
[----:B------:R-:W-:-:S04]  /*5140*/  SEL R4, RZ, 0x1, !P3 ;  /* 0x00000001ff047807 */ /* 0x000fc80005800000 */
[----:B------:R-:W-:Y:S02]  /*5150*/  LOP3.LUT R0, R4, R0, R5, 0x96, !PT ;  /* 0x0000000004007212 */ /* 0x000fe400078e9605 */
[----:B------:R-:W-:-:S05]  /*5160*/  PRMT R4, RZ, 0x7610, R4 ;  /* 0x00007610ff047816 */ /* 0x000fca0000000004 */
[----:B------:R-:W-:Y:S05]  /*5170*/  @P1 BRA `(.L_x_107) ;  /* 0x0000000400501947 */ /* 0x000fea0003800000 */
[----:B------:R-:W-:Y:S01]  /*5180*/  ULDC.64 UR6, c[0x0][0x628] ;  /* 0x00018a0000067ab9 */ /* 0x000fe20000000a00 */
[----:B------:R-:W0:Y:S01]  /*5190*/  S2R R14, SR_CTAID.X ;  /* 0x00000000000e7919 */ /* 0x000e220000002500 */
[----:B------:R-:W-:Y:S01]  /*51a0*/  ISETP.NE.U32.AND P1, PT, RZ, UR6, PT ;  /* 0x00000006ff007c0c */ /* 0x000fe2000bf25070 */
[----:B------:R-:W-:Y:S01]  /*51b0*/  ULDC UR9, c[0x0][0x630] ;  /* 0x00018c0000097ab9 */ /* 0x000fe20000000800 */
[----:B------:R-:W-:Y:S01]  /*51c0*/  IMAD.MOV.U32 R4, RZ, RZ, R16 ;  /* 0x000000ffff047224 */ /* 0x000fe200078e0010 */
[----:B------:R-:W1:Y:S01]  /*51d0*/  S2R R13, SR_CTAID.Y ;  /* 0x00000000000d7919 */ /* 0x000e620000002600 */
[----:B------:R-:W-:Y:S01]  /*51e0*/  ISETP.NE.AND.EX P1, PT, RZ, UR7, PT, P1 ;  /* 0x00000007ff007c0c */ /* 0x000fe2000bf25310 */
[----:B------:R-:W-:-:S12]  /*51f0*/  IMAD.MOV.U32 R5, RZ, RZ, R17 ;  /* 0x000000ffff057224 */ /* 0x000fd800078e0011 */
[----:B------:R-:W-:Y:S05]  /*5200*/  @!P1 BRA `(.L_x_108) ;  /* 0x0000000000289947 */ /* 0x000fea0003800000 */
[----:B------:R-:W-:Y:S02]  /*5210*/  ULDC UR8, c[0x0][0x634] ;  /* 0x00018d0000087ab9 */ /* 0x000fe40000000800 */
[----:B------:R-:W-:-:S05]  /*5220*/  IADD3 R9, P1, R16, UR8, RZ ;  /* 0x0000000810097c10 */ /* 0x000fca000ff3e0ff */
[----:B------:R-:W-:-:S04]  /*5230*/  IMAD.X R15, RZ, RZ, R17, P1 ;  /* 0x000000ffff0f7224 */ /* 0x000fc800008e0611 */
[----:B------:R-:W-:-:S04]  /*5240*/  IMAD.WIDE.U32 R6, R15, UR6, RZ ;  /* 0x000000060f067c25 */ /* 0x000fc8000f8e00ff */
[----:B------:R-:W-:-:S04]  /*5250*/  IMAD.WIDE.U32 R6, P1, R9, UR7, R6 ;  /* 0x0000000709067c25 */ /* 0x000fc8000f820006 */
[----:B------:R-:W-:-:S04]  /*5260*/  IMAD.WIDE.U32 R8, R9, UR6, RZ ;  /* 0x0000000609087c25 */ /* 0x000fc8000f8e00ff */
[----:B------:R-:W-:Y:S01]  /*5270*/  IMAD.X R5, RZ, RZ, RZ, P1 ;  /* 0x000000ffff057224 */ /* 0x000fe200008e06ff */
[----:B------:R-:W-:Y:S01]  /*5280*/  IADD3 RZ, P1, R9, R6, RZ ;  /* 0x0000000609ff7210 */ /* 0x000fe20007f3e0ff */
[----:B------:R-:W-:-:S04]  /*5290*/  IMAD.MOV.U32 R4, RZ, RZ, R7 ;  /* 0x000000ffff047224 */ /* 0x000fc800078e0007 */
[----:B------:R-:W-:-:S08]  /*52a0*/  IMAD.WIDE.U32.X R4, R15, UR7, R4, P1 ;  /* 0x000000070f047c25 */ /* 0x000fd000088e0404 */
.L_x_108:
[--C-:B------:R-:W-:Y:S01]  /*52b0*/  SHF.R.U64 R8, R4, UR9, R5.reuse ;  /* 0x0000000904087c19 */ /* 0x100fe20008001205 */
[----:B------:R-:W-:Y:S01]  /*52c0*/  ULDC.64 UR6, c[0x0][0x620] ;  /* 0x0001880000067ab9 */ /* 0x000fe20000000a00 */
[----:B------:R-:W-:Y:S01]  /*52d0*/  SHF.R.U32.HI R4, RZ, UR9, R5 ;  /* 0x00000009ff047c19 */ /* 0x000fe20008011605 */
[----:B------:R-:W2:Y:S01]  /*52e0*/  LDC R25, c[0x0][0x144] ;  /* 0x00005100ff197b82 */ /* 0x000ea20000000800 */
[----:B------:R-:W-:Y:S01]  /*52f0*/  IADD3 R7, P1, RZ, -R8, RZ ;  /* 0x80000008ff077210 */ /* 0x000fe20007f3e0ff */
[----:B------:R-:W-:Y:S01]  /*5300*/  ULDC.64 UR10, c[0x0][0x640] ;  /* 0x00019000000a7ab9 */ /* 0x000fe20000000a00 */
[----:B0-----:R-:W-:Y:S01]  /*5310*/  I2FP.F32.U32 R9, R14 ;  /* 0x0000000e00097245 */ /* 0x001fe20000201000 */
[----:B------:R-:W-:Y:S02]  /*5320*/  ULDC UR8, c[0x0][0x608] ;  /* 0x0001820000087ab9 */ /* 0x000fe40000000800 */
[----:B------:R-:W-:Y:S01]  /*5330*/  IMAD.X R4, RZ, RZ, ~R4, P1 ;  /* 0x000000ffff047224 */ /* 0x000fe200008e0e04 */
[----:B------:R-:W-:Y:S01]  /*5340*/  ISETP.NE.U32.AND P1, PT, RZ, UR10, PT ;  /* 0x0000000aff007c0c */ /* 0x000fe2000bf25070 */
[----:B------:R-:W0:Y:S02]  /*5350*/  LDC R20, c[0x0][0x148] ;  /* 0x00005200ff147b82 */ /* 0x000e240000000800 */
[----:B------:R-:W-:Y:S01]  /*5360*/  IMAD R6, R4, UR6, RZ ;  /* 0x0000000604067c24 */ /* 0x000fe2000f8e02ff */
[----:B------:R-:W-:Y:S01]  /*5370*/  ISETP.NE.AND.EX P1, PT, RZ, UR11, PT, P1 ;  /* 0x0000000bff007c0c */ /* 0x000fe2000bf25310 */
[----:B------:R-:W-:Y:S01]  /*5380*/  IMAD.WIDE.U32 R4, R7, UR6, R16 ;  /* 0x0000000607047c25 */ /* 0x000fe2000f8e0010 */
[----:B------:R-:W-:-:S03]  /*5390*/  ULDC UR6, c[0x0][0x150] ;  /* 0x0000540000067ab9 */ /* 0x000fc60000000800 */
[----:B------:R-:W-:Y:S02]  /*53a0*/  IMAD R7, R7, UR7, R6 ;  /* 0x0000000707077c24 */ /* 0x000fe4000f8e0206 */
[----:B------:R-:W-:Y:S01]  /*53b0*/  FMUL R6, R9, UR6 ;  /* 0x0000000609067c20 */ /* 0x000fe20008400000 */
[----:B------:R-:W-:Y:S01]  /*53c0*/  ULDC UR6, c[0x0][0x618] ;  /* 0x0001860000067ab9 */ /* 0x000fe20000000800 */
[----:B------:R-:W-:Y:S01]  /*53d0*/  ULDC UR7, c[0x0][0x154] ;  /* 0x0000550000077ab9 */ /* 0x000fe20000000800 */
[----:B------:R-:W-:-:S03]  /*53e0*/  IMAD.IADD R5, R5, 0x1, R7 ;  /* 0x0000000105057824 */ /* 0x000fc600078e0207 */
[----:B------:R-:W3:Y:S02]  /*53f0*/  F2I.U32.TRUNC.NTZ R6, R6 ;  /* 0x0000000600067305 */ /* 0x000ee4000020f000 */
[----:B------:R-:W-:Y:S02]  /*5400*/  SHF.R.U64 R9, R4, UR6, R5 ;  /* 0x0000000604097c19 */ /* 0x000fe40008001205 */
[----:B-1----:R-:W-:-:S05]  /*5410*/  I2FP.F32.U32 R4, R13 ;  /* 0x0000000d00047245 */ /* 0x002fca0000201000 */
[----:B------:R-:W-:Y:S01]  /*5420*/  FMUL R22, R4, UR7 ;  /* 0x0000000704167c20 */ /* 0x000fe20008400000 */
[----:B------:R-:W-:Y:S01]  /*5430*/  SHF.R.U32.HI R4, RZ, UR6, R5 ;  /* 0x00000006ff047c19 */ /* 0x000fe20008011605 */
[----:B------:R-:W-:-:S03]  /*5440*/  ULDC UR6, c[0x0][0x658] ;  /* 0x0001960000067ab9 */ /* 0x000fc60000000800 */
[--C-:B------:R-:W-:Y:S01]  /*5450*/  SHF.R.U64 R21, R9, UR8, R4.reuse ;  /* 0x0000000809157c19 */ /* 0x100fe20008001204 */
[----:B------:R-:W1:Y:S01]  /*5460*/  F2I.U32.TRUNC.NTZ R22, R22 ;  /* 0x0000001600167305 */ /* 0x000e62000020f000 */
[----:B------:R-:W-:Y:S01]  /*5470*/  SHF.R.U32.HI R4, RZ, UR8, R4 ;  /* 0x00000008ff047c19 */ /* 0x000fe20008011604 */
[----:B---3--:R-:W-:-:S03]  /*5480*/  IMAD.MOV R6, RZ, RZ, -R6 ;  /* 0x000000ffff067224 */ /* 0x008fc600078e0a06 */
[----:B------:R-:W-:Y:S01]  /*5490*/  SHF.R.U64 R15, R21, UR6, R4 ;  /* 0x00000006150f7c19 */ /* 0x000fe20008001204 */
[----:B--2---:R-:W-:Y:S01]  /*54a0*/  IMAD R14, R25, R6, R14 ;  /* 0x00000006190e7224 */ /* 0x004fe200078e020e */
[----:B------:R-:W-:-:S03]  /*54b0*/  SHF.R.U32.HI R23, RZ, UR6, R4 ;  /* 0x00000006ff177c19 */ /* 0x000fc60008011604 */
[----:B------:R-:W-:Y:S02]  /*54c0*/  IMAD.MOV.U32 R4, RZ, RZ, R15 ;  /* 0x000000ffff047224 */ /* 0x000fe400078e000f */
[----:B------:R-:W-:Y:S01]  /*54d0*/  IMAD.MOV.U32 R5, RZ, RZ, R23 ;  /* 0x000000ffff057224 */ /* 0x000fe200078e0017 */
[----:B-1----:R-:W-:Y:S06]  /*54e0*/  @!P1 BRA `(.L_x_109) ;  /* 0x0000000000289947 */ /* 0x002fec0003800000 */
[----:B------:R-:W-:Y:S02]  /*54f0*/  ULDC UR6, c[0x0][0x64c] ;  /* 0x0001930000067ab9 */ /* 0x000fe40000000800 */
[----:B------:R-:W-:-:S05]  /*5500*/  IADD3 R5, P1, R15, UR6, RZ ;  /* 0x000000060f057c10 */ /* 0x000fca000ff3e0ff */
[----:B------:R-:W-:-:S04]  /*5510*/  IMAD.X R23, RZ, RZ, R23, P1 ;  /* 0x000000ffff177224 */ /* 0x000fc800008e0617 */
[----:B------:R-:W-:-:S04]  /*5520*/  IMAD.WIDE.U32 R6, R23, UR10, RZ ;  /* 0x0000000a17067c25 */ /* 0x000fc8000f8e00ff */
[----:B------:R-:W-:-:S04]  /*5530*/  IMAD.WIDE.U32 R6, P1, R5, UR11, R6 ;  /* 0x0000000b05067c25 */ /* 0x000fc8000f820006 */
[----:B------:R-:W-:-:S04]  /*5540*/  IMAD.WIDE.U32 R4, R5, UR10, RZ ;  /* 0x0000000a05047c25 */ /* 0x000fc8000f8e00ff */
[----:B------:R-:W-:Y:S01]  /*5550*/  IMAD.MOV.U32 R4, RZ, RZ, R7 ;  /* 0x000000ffff047224 */ /* 0x000fe200078e0007 */
[----:B------:R-:W-:Y:S01]  /*5560*/  IADD3 RZ, P3, R5, R6, RZ ;  /* 0x0000000605ff7210 */ /* 0x000fe20007f7e0ff */
[----:B------:R-:W-:-:S04]  /*5570*/  IMAD.X R5, RZ, RZ, RZ, P1 ;  /* 0x000000ffff057224 */ /* 0x000fc800008e06ff */
[----:B------:R-:W-:-:S08]  /*5580*/  IMAD.WIDE.U32.X R4, R23, UR11, R4, P3 ;  /* 0x0000000b17047c25 */ /* 0x000fd000098e0404 */
.L_x_109:
[----:B------:R-:W-:Y:S01]  /*5590*/  ISETP.NE.AND P1, PT, R2, 0x1, PT ;  /* 0x000000010200780c */ /* 0x000fe20003f25270 */
[----:B------:R-:W-:Y:S01]  /*55a0*/  ULDC UR6, c[0x0][0x648] ;  /* 0x0001920000067ab9 */ /* 0x000fe20000000800 */
[----:B------:R-:W-:Y:S01]  /*55b0*/  LOP3.LUT R21, R21, UR13, RZ, 0xc0, !PT ;  /* 0x0000000d15157c12 */ /* 0x000fe2000f8ec0ff */
[----:B------:R-:W-:Y:S01]  /*55c0*/  IMAD.MOV R22, RZ, RZ, -R22 ;  /* 0x000000ffff167224 */ /* 0x000fe200078e0a16 */
[----:B------:R-:W-:Y:S01]  /*55d0*/  SHF.R.U64 R4, R4, UR6, R5 ;  /* 0x0000000604047c19 */ /* 0x000fe20008001205 */
[----:B------:R-:W-:Y:S01]  /*55e0*/  ULDC UR6, c[0x0][0x638] ;  /* 0x00018e0000067ab9 */ /* 0x000fe20000000800 */
[----:B------:R-:W-:Y:S01]  /*55f0*/  ULDC UR7, c[0x0][0x610] ;  /* 0x0001840000077ab9 */ /* 0x000fe20000000800 */
[----:B------:R-:W-:Y:S02]  /*5600*/  IMAD.MOV.U32 R5, RZ, RZ, 0x1 ;  /* 0x00000001ff057424 */ /* 0x000fe400078e00ff */
[----:B------:R-:W-:Y:S02]  /*5610*/  IMAD.MOV R6, RZ, RZ, -R4 ;  /* 0x000000ffff067224 */ /* 0x000fe400078e0a04 */
[----:B------:R-:W-:Y:S01]  /*5620*/  IMAD R21, R4, UR5, R21 ;  /* 0x0000000504157c24 */ /* 0x000fe2000f8e0215 */
[----:B------:R-:W-:Y:S01]  /*5630*/  LOP3.LUT R4, R9, UR4, RZ, 0xc0, !PT ;  /* 0x0000000409047c12 */ /* 0x000fe2000f8ec0ff */
[----:B0-----:R-:W-:-:S02]  /*5640*/  @P1 IMAD R14, R20, R22, R13 ;  /* 0x00000016140e1224 */ /* 0x001fc400078e020d */
[----:B------:R-:W-:Y:S01]  /*5650*/  IMAD R15, R6, UR6, R15 ;  /* 0x00000006060f7c24 */ /* 0x000fe2000f8e020f */
[----:B------:R-:W-:Y:S01]  /*5660*/  ULDC UR6, c[0x0][0x600] ;  /* 0x0001800000067ab9 */ /* 0x000fe20000000800 */
[----:B------:R-:W-:Y:S02]  /*5670*/  IMAD R14, R21, UR7, R14 ;  /* 0x00000007150e7c24 */ /* 0x000fe4000f8e020e */
[--C-:B------:R-:W-:Y:S01]  /*5680*/  IMAD R15, R15, UR6, R4.reuse ;  /* 0x000000060f0f7c24 */ /* 0x100fe2000f8e0204 */
[----:B------:R-:W-:-:S04]  /*5690*/  PRMT R4, R5, 0x7610, R4 ;  /* 0x0000761005047816 */ /* 0x000fc80000000004 */
[----:B------:R-:W-:Y:S02]  /*56a0*/  SEL R20, R15, R14, !P1 ;  /* 0x0000000e0f147207 */ /* 0x000fe40004800000 */
[----:B------:R-:W-:-:S07]  /*56b0*/  SEL R13, R14, R15, !P1 ;  /* 0x0000000f0e0d7207 */ /* 0x000fce0004800000 */
.L_x_107:
[----:B------:R-:W-:Y:S05]  /*56c0*/  BSYNC B1 ;  /* 0x0000000000017941 */ /* 0x000fea0003800000 */
.L_x_106:
[----:B------:R-:W-:-:S13]  /*56d0*/  LOP3.LUT P1, RZ, R4, 0xff, RZ, 0xc0, !PT ;  /* 0x000000ff04ff7812 */ /* 0x000fda000782c0ff */
[----:B------:R-:W-:Y:S05]  /*56e0*/  @P1 BRA `(.L_x_110) ;  /* 0xfffffff400141947 */ /* 0x000fea000383ffff */
[----:B------:R-:W-:Y:S05]  /*56f0*/  BSYNC B0 ;  /* 0x0000000000007941 */ /* 0x000fea0003800000 */
.L_x_98:
[----:B------:R-:W-:-:S03]  /*5700*/  UMOV UR6, 0xffffffff ;  /* 0xffffffff00067882 */ /* 0x000fc60000000000 */
[----:B------:R-:W-:Y:S05]  /*5710*/  BRA.DIV UR6, `(.L_x_111) ;  /* 0x0000000206d07947 */ /* 0x000fea000b800000 */
[----:B------:R-:W-:-:S13]  /*5720*/  ELECT P6, URZ, PT ;  /* 0x00000000003f782f */ /* 0x000fda00038c0000 */
.L_x_123:
[----:B------:R-:W-:Y:S04]  /*5730*/  BSSY B0, `(.L_x_112) ;  /* 0x0000019000007945 */ /* 0x000fe80003800000 */
[----:B------:R-:W-:Y:S05]  /*5740*/  @!P6 BRA `(.L_x_113) ;  /* 0x00000000005ce947 */ /* 0x000fea0003800000 */
[----:B------:R-:W-:-:S04]  /*5750*/  LOP3.LUT R18, R18, 0x2, RZ, 0xfc, !PT ;  /* 0x0000000212127812 */ /* 0x000fc800078efcff */
[----:B------:R-:W-:-:S13]  /*5760*/  ISETP.NE.AND P0, PT, R18, 0x3, PT ;  /* 0x000000031200780c */ /* 0x000fda0003f05270 */
[----:B------:R-:W-:Y:S05]  /*5770*/  @!P0 BRA `(.L_x_114) ;  /* 0x0000000000048947 */ /* 0x000fea0003800000 */
[----:B------:R-:W-:Y:S01]  /*5780*/  BPT.TRAP 0x1 ;  /* 0x000000040000795c */ /* 0x000fe20000300000 */
.L_x_114:
[----:B------:R-:W0:Y:S01]  /*5790*/  S2R R5, SR_CgaCtaId ;  /* 0x0000000000057919 */ /* 0x000e220000008800 */
[----:B------:R-:W-:Y:S02]  /*57a0*/  MOV R2, 0x400 ;  /* 0x0000040000027802 */ /* 0x000fe40000000f00 */
[----:B------:R-:W-:Y:S02]  /*57b0*/  SHF.L.U32 R4, R0, 0x1f, RZ ;  /* 0x0000001f00047819 */ /* 0x000fe400000006ff */
[----:B0-----:R-:W-:-:S05]  /*57c0*/  LEA R2, R5, R2, 0x18 ;  /* 0x0000000205027211 */ /* 0x001fca00078ec0ff */
[----:B------:R-:W-:-:S04]  /*57d0*/  VIADD R2, R2, 0x10 ;  /* 0x0000001002027836 */ /* 0x000fc80000000000 */
[C---:B------:R-:W-:Y:S02]  /*57e0*/  IMAD R7, R3.reuse, 0x8, R2 ;  /* 0x0000000803077824 */ /* 0x040fe400078e0202 */
[----:B------:R-:W-:Y:S02]  /*57f0*/  VIADD R3, R3, 0x1 ;  /* 0x0000000103037836 */ /* 0x000fe40000000000 */
[----:B------:R-:W0:Y:S03]  /*5800*/  SYNCS.PHASECHK.TRANS64.TRYWAIT P0, [R7+URZ], R4 ;  /* 0x00000004070075a7 */ /* 0x000e26000800017f */
[----:B------:R-:W-:-:S04]  /*5810*/  ISETP.NE.AND P1, PT, R3, 0x2, PT ;  /* 0x000000020300780c */ /* 0x000fc80003f25270 */
[----:B------:R-:W-:Y:S02]  /*5820*/  SEL R5, RZ, 0x1, P1 ;  /* 0x00000001ff057807 */ /* 0x000fe40000800000 */
[----:B------:R-:W-:Y:S02]  /*5830*/  SEL R3, R3, RZ, P1 ;  /* 0x000000ff03037207 */ /* 0x000fe40000800000 */
[----:B------:R-:W-:Y:S01]  /*5840*/  LOP3.LUT R0, R0, R5, RZ, 0x3c, !PT ;  /* 0x0000000500007212 */ /* 0x000fe200078e3cff */
[----:B0-----:R-:W-:Y:S06]  /*5850*/  @!P0 BRA `(.L_x_115) ;  /* 0x0000000000a08947 */ /* 0x001fec0003800000 */
.L_x_124:
[----:B------:R-:W-:Y:S01]  /*5860*/  IMAD R3, R3, 0x8, R2 ;  /* 0x0000000803037824 */ /* 0x000fe200078e0202 */
[----:B------:R-:W-:-:S07]  /*5870*/  SHF.L.U32 R0, R0, 0x1f, RZ ;  /* 0x0000001f00007819 */ /* 0x000fce00000006ff */
.L_x_116:
[----:B-1----:R1:W2:Y:S02]  /*5880*/  SYNCS.PHASECHK.TRANS64.TRYWAIT P0, [R3+URZ], R0 ;  /* 0x00000000030075a7 */ /* 0x0022a4000800017f */
[----:B--2---:R-:W-:Y:S05]  /*5890*/  @!P0 NANOSLEEP.SYNCS 0x989680 ;  /* 0x009896800000895d */ /* 0x004fea0003900000 */
[----:B------:R-:W2:Y:S02]  /*58a0*/  @!P0 SYNCS.PHASECHK.TRANS64 P0, [R3+URZ], R0 ;  /* 0x00000000030085a7 */ /* 0x000ea4000800007f */
[----:B--2---:R-:W-:Y:S05]  /*58b0*/  @!P0 BRA `(.L_x_116) ;  /* 0xfffffffc00f08947 */ /* 0x004fea000383ffff */
.L_x_113:
[----:B------:R-:W-:Y:S05]  /*58c0*/  BSYNC B0 ;  /* 0x0000000000007941 */ /* 0x000fea0003800000 */
.L_x_112:
[----:B------:R-:W-:Y:S05]  /*58d0*/  EXIT ;  /* 0x000000000000794d */ /* 0x000fea0003800000 */
.L_x_17:
[----:B-1----:R1:W2:Y:S02]  /*58e0*/  SYNCS.PHASECHK.TRANS64.TRYWAIT P1, [R3+URZ], R0 ;  /* 0x00000000030075a7 */ /* 0x0022a4000802017f */
[----:B--2---:R-:W-:Y:S05]  /*58f0*/  @!P1 NANOSLEEP.SYNCS 0x989680 ;  /* 0x009896800000995d */ /* 0x004fea0003900000 */
[----:B------:R-:W2:Y:S02]  /*5900*/  @!P1 SYNCS.PHASECHK.TRANS64 P1, [R3+URZ], R0 ;  /* 0x00000000030095a7 */ /* 0x000ea4000802007f */
[----:B--2---:R-:W-:Y:S05]  /*5910*/  @!P1 BRA `(.L_x_17) ;  /* 0xfffffffc00f09947 */ /* 0x004fea000383ffff */
[----:B------:R-:W-:Y:S05]  /*5920*/  BRA `(.L_x_16) ;  /* 0xffffffb800d07947 */ /* 0x000fea000383ffff */
.L_x_22:
[----:B-1----:R-:W-:-:S04]  /*5930*/  IMAD.U32 R4, RZ, RZ, UR8 ;  /* 0x00000008ff047e24 */ /* 0x002fc8000f8e00ff */
[----:B------:R1:W2:Y:S03]  /*5940*/  SYNCS.PHASECHK.TRANS64.TRYWAIT P1, [R4+URZ], R3 ;  /* 0x00000003040075a7 */ /* 0x0002a6000802017f */
[----:B--2---:R-:W-:Y:S05]  /*5950*/  @!P1 NANOSLEEP.SYNCS 0x989680 ;  /* 0x009896800000995d */ /* 0x004fea0003900000 */
[----:B------:R-:W2:Y:S02]  /*5960*/  @!P1 SYNCS.PHASECHK.TRANS64 P1, [R4+URZ], R3 ;  /* 0x00000003040095a7 */ /* 0x000ea4000802007f */
[----:B--2---:R-:W-:Y:S05]  /*5970*/  @!P1 BRA `(.L_x_22) ;  /* 0xfffffffc00ec9947 */ /* 0x004fea000383ffff */
[----:B------:R-:W-:Y:S05]  /*5980*/  BRA `(.L_x_21) ;  /* 0xffffffc0000c7947 */ /* 0x000fea000383ffff */
.L_x_99:
[----:B------:R-:W-:Y:S01]  /*5990*/  BSSY B1, `(.L_x_117) ;  /* 0x0000006000017945 */ /* 0x000fe20003800000 */
[----:B------:R-:W-:-:S07]  /*59a0*/  IMAD.MOV.U32 R15, RZ, RZ, -0x1 ;  /* 0xffffffffff0f7424 */ /* 0x000fce00078e00ff */
[----:B------:R-:W-:Y:S05]  /*59b0*/  WARPSYNC.COLLECTIVE R15, `(.L_x_118) ;  /* 0x000000000f0c7348 */ /* 0x000fea0003c00000 */
[----:B------:R-:W-:Y:S02]  /*59c0*/  ELECT P6, UR62, PT ;  /* 0x00000000003e782f */ /* 0x000fe400038c0000 */
[----:B------:R-:W-:Y:S01]  /*59d0*/  MOV R14, UR62 ;  /* 0x0000003e000e7c02 */ /* 0x000fe20008000f00 */
[----:B------:R-:W-:Y:S10]  /*59e0*/  ENDCOLLECTIVE ;  /* 0x000000000000791b */ /* 0x000ff40003800000 */
.L_x_118:
[----:B------:R-:W-:Y:S05]  /*59f0*/  BSYNC B1 ;  /* 0x0000000000017941 */ /* 0x000fea0003800000 */
.L_x_117:
[----:B------:R-:W-:Y:S05]  /*5a00*/  BRA `(.L_x_119) ;  /* 0xfffffff000587947 */ /* 0x000fea000383ffff */
.L_x_102:
[----:B0-----:R0:W1:Y:S02]  /*5a10*/  SYNCS.PHASECHK.TRANS64.TRYWAIT P1, [R14+URZ+0x10], R7 ;  /* 0x000010070e0075a7 */ /* 0x001064000802017f */
[----:B-1----:R-:W-:Y:S05]  /*5a20*/  @!P1 NANOSLEEP.SYNCS 0x989680 ;  /* 0x009896800000995d */ /* 0x002fea0003900000 */
[----:B------:R-:W1:Y:S02]  /*5a30*/  @!P1 SYNCS.PHASECHK.TRANS64 P1, [R14+URZ+0x10], R7 ;  /* 0x000010070e0095a7 */ /* 0x000e64000802007f */
[----:B-1----:R-:W-:Y:S05]  /*5a40*/  @!P1 BRA `(.L_x_102) ;  /* 0xfffffffc00f09947 */ /* 0x002fea000383ffff */
[----:B------:R-:W-:Y:S05]  /*5a50*/  BRA `(.L_x_120) ;  /* 0xfffffff0008c7947 */ /* 0x000fea000383ffff */
.L_x_111:
[----:B------:R-:W-:Y:S01]  /*5a60*/  BSSY B0, `(.L_x_121) ;  /* 0x0000006000007945 */ /* 0x000fe20003800000 */
[----:B------:R-:W-:-:S07]  /*5a70*/  IMAD.MOV.U32 R15, RZ, RZ, -0x1 ;  /* 0xffffffffff0f7424 */ /* 0x000fce00078e00ff */
[----:B------:R-:W-:Y:S05]  /*5a80*/  WARPSYNC.COLLECTIVE R15, `(.L_x_122) ;  /* 0x000000000f0c7348 */ /* 0x000fea0003c00000 */
[----:B------:R-:W-:Y:S02]  /*5a90*/  ELECT P6, UR62, PT ;  /* 0x00000000003e782f */ /* 0x000fe400038c0000 */
[----:B------:R-:W-:Y:S01]  /*5aa0*/  MOV R14, UR62 ;  /* 0x0000003e000e7c02 */ /* 0x000fe20008000f00 */
[----:B------:R-:W-:Y:S10]  /*5ab0*/  ENDCOLLECTIVE ;  /* 0x000000000000791b */ /* 0x000ff40003800000 */
.L_x_122:
[----:B------:R-:W-:Y:S05]  /*5ac0*/  BSYNC B0 ;  /* 0x0000000000007941 */ /* 0x000fea0003800000 */
.L_x_121:
[----:B------:R-:W-:Y:S05]  /*5ad0*/  BRA `(.L_x_123) ;  /* 0xfffffffc00147947 */ /* 0x000fea000383ffff */
.L_x_115:
[----:B0-----:R0:W1:Y:S02]  /*5ae0*/  SYNCS.PHASECHK.TRANS64.TRYWAIT P0, [R7+URZ], R4 ;  /* 0x00000004070075a7 */ /* 0x001064000800017f */
[----:B-1----:R-:W-:Y:S05]  /*5af0*/  @!P0 NANOSLEEP.SYNCS 0x989680 ;  /* 0x009896800000895d */ /* 0x002fea0003900000 */
[----:B------:R-:W1:Y:S02]  /*5b00*/  @!P0 SYNCS.PHASECHK.TRANS64 P0, [R7+URZ], R4 ;  /* 0x00000004070085a7 */ /* 0x000e64000800007f */
[----:B-1----:R-:W-:Y:S05]  /*5b10*/  @!P0 BRA `(.L_x_115) ;  /* 0xfffffffc00f08947 */ /* 0x002fea000383ffff */
[----:B------:R-:W-:Y:S05]  /*5b20*/  BRA `(.L_x_124) ;  /* 0xfffffffc004c7947 */ /* 0x000fea000383ffff */
.L_x_125:
[----:B------:R-:W-:-:S00]  /*5b30*/  BRA `(.L_x_125) ;  /* 0xfffffffc00fc7947 */ /* 0x000fc0000383ffff */
[----:B------:R-:W-:-:S00]  /*5b40*/  NOP ;  /* 0x0000000000007918 */ /* 0x000fc00000000000 */
        /* <DEDUP_REMOVED lines=11> */
.L_x_126:


//--------------------- .nv.global.init           --------------------------
	.section	.nv.global.init,"aw",@progbits
.nv.global.init:
	.type		$str$22,@object
	.size		$str$22,($str$23 - $str$22)
$str$22:
        /*0000*/ 	.byte	0x6b, 0x5f, 0x74, 0x69, 0x6c, 0x65, 0x5f, 0x63, 0x6f, 0x75, 0x6e, 0x74, 0x20, 0x3e, 0x3d, 0x20
        /*0010*/ 	.byte	0x31, 0x00
	.type		$str$23,@object
	.size		$str$23,(__unnamed_1 - $str$23)
$str$23:
        /*0012*/ 	.byte	0x2f, 0x74, 0x6d, 0x70, 0x2f, 0x63, 0x75, 0x74, 0x6c, 0x61, 0x73, 0x73, 0x5f, 0x73, 0x77, 0x65
        /*0022*/ 	.byte	0x65, 0x70, 0x5f, 0x73, 0x72, 0x63, 0x2f, 0x69, 0x6e, 0x63, 0x6c, 0x75, 0x64, 0x65, 0x2f, 0x63
        /*0032*/ 	.byte	0x75, 0x74, 0x6c, 0x61, 0x73, 0x73, 0x2f, 0x67, 0x65, 0x6d, 0x6d, 0x2f, 0x63, 0x6f, 0x6c, 0x6c
        /*0042*/ 	.byte	0x65, 0x63, 0x74, 0x69, 0x76, 0x65, 0x2f, 0x73, 0x6d, 0x39, 0x30, 0x5f, 0x6d, 0x6d, 0x61, 0x5f
        /*0052*/ 	.byte	0x74, 0x6d, 0x61, 0x5f, 0x67, 0x6d, 0x6d, 0x61, 0x5f, 0x73, 0x73, 0x5f, 0x77, 0x61, 0x72, 0x70
        /*0062*/ 	.byte	0x73, 0x70, 0x65, 0x63, 0x69, 0x61, 0x6c, 0x69, 0x7a, 0x65, 0x64, 0x2e, 0x68, 0x70, 0x70, 0x00
	.type		__unnamed_1,@object
	.size		__unnamed_1,(.L_0 - __unnamed_1)
__unnamed_1:
        /*0072*/ 	.byte	0x76, 0x6f, 0x69, 0x64, 0x20, 0x63, 0x75, 0x74, 0x6c, 0x61, 0x73, 0x73, 0x3a, 0x3a, 0x67, 0x65
        /* <DEDUP_REMOVED lines=175> */
.L_0:


//--------------------- .nv.shared._ZN7cutlass13device_kernelINS_4gemm6kernel13GemmUniversalIN4cute5tupleIJiiiiEEENS1_10collective13CollectiveMmaINS1_34MainloopSm90TmaGmmaWarpSpecializedILi2ENS5_IJNS4_1CILi1EEESB_SB_EEENS1_35KernelTmaWarpSpecializedCooperativeEEENS5_IJNSA_ILi128EEENSA_ILi64EEESG_EEEfNS5_IJlSB_lEEEfSI_NS4_8TiledMMAINS4_8MMA_AtomIJNS4_4SM904GMMA29MMA_64x64x8_F32TF32TF32_SS_TNILNSM_7ScaleInE1ELSO_1EEEEEENS4_6LayoutINS5_IJNSA_ILi2EEESB_SB_EEENS5_IJSB_NSA_ILi0EEESU_EEEEENS5_IJNS4_10UnderscoreESX_SX_EEEEENS4_13SM90_TMA_LOADENS4_14ComposedLayoutINS4_7SwizzleILi3ELi4ELi3EEENS4_18smem_ptr_flag_bitsILi32EEENSR_INS5_IJNSA_ILi8EEENSA_ILi32EEEEEENS5_IJS17_SB_EEEEEEEvNS4_8identityES10_S1B_vS1C_EENS_8epilogue10collective6detail29Sm90TmaWarpSpecializedAdapterINS1F_15DefaultEpilogueIfSI_SI_NS1E_6thread17LinearCombinationIfLi1EffLNS1J_9ScaleType4KindE0ELNS_15FloatRoundStyleE2EfEENS1_15EpilogueDefaultEEEEEvvEEEEvNT_6ParamsE --------------------------
	.section	.nv.shared._ZN7cutlass13device_kernelINS_4gemm6kernel13GemmUniversalIN4cute5tupleIJiiiiEEENS1_10collective13CollectiveMmaINS1_34MainloopSm90TmaGmmaWarpSpecializedILi2ENS5_IJNS4_1CILi1EEESB_SB_EEENS1_35KernelTmaWarpSpecializedCooperativeEEENS5_IJNSA_ILi128EEENSA_ILi64EEESG_EEEfNS5_IJlSB_lEEEfSI_NS4_8TiledMMAINS4_8MMA_AtomIJNS4_4SM904GMMA29MMA_64x64x8_F32TF32TF32_SS_TNILNSM_7ScaleInE1ELSO_1EEEEEENS4_6LayoutINS5_IJNSA_ILi2EEESB_SB_EEENS5_IJSB_NSA_ILi0EEESU_EEEEENS5_IJNS4_10UnderscoreESX_SX_EEEEENS4_13SM90_TMA_LOADENS4_14ComposedLayoutINS4_7SwizzleILi3ELi4ELi3EEENS4_18smem_ptr_flag_bitsILi32EEENSR_INS5_IJNSA_ILi8EEENSA_ILi32EEEEEENS5_IJS17_SB_EEEEEEEvNS4_8identityES10_S1B_vS1C_EENS_8epilogue10collective6detail29Sm90TmaWarpSpecializedAdapterINS1F_15DefaultEpilogueIfSI_SI_NS1E_6thread17LinearCombinationIfLi1EffLNS1J_9ScaleType4KindE0ELNS_15FloatRoundStyleE2EfEENS1_15EpilogueDefaultEEEEEvvEEEEvNT_6ParamsE,"aw",@nobits
	.sectionflags	@""
	.align	16
	.zero		1024


//--------------------- .nv.shared.reserved.0     --------------------------
	.section	.nv.shared.reserved.0,"aw",@nobits
	.weak		__nv_reservedSMEM_offset_0_alias
	.size		__nv_reservedSMEM_offset_0_alias, 0, 0
	.other		__nv_reservedSMEM_offset_0_alias,@"STO_CUDA_RESERVED_SHARED STV_DEFAULT"
__nv_reservedSMEM_offset_0_alias:
	.zero		0


//--------------------- .nv.global                --------------------------
	.section	.nv.global,"aw",@nobits
.nv.global:
	.type		_ZN40_INTERNAL_8034e171_4_k_cu_84012475_232034cute1_E,@object
	.size		_ZN40_INTERNAL_8034e171_4_k_cu_84012475_232034cute1_E,(_ZN40_INTERNAL_8034e171_4_k_cu_84012475_232034cuda3std3__45__cpo6cbeginE - _ZN40_INTERNAL_8034e171_4_k_cu_84012475_232034cute1_E)
_ZN40_INTERNAL_8034e171_4_k_cu_84012475_232034cute1_E:
	.zero		1
	.type		_ZN40_INTERNAL_8034e171_4_k_cu_84012475_232034cuda3std3__45__cpo6cbeginE,@object
	.size		_ZN40_INTERNAL_8034e171_4_k_cu_84012475_232034cuda3std3__45__cpo6cbeginE,(_ZN40_INTERNAL_8034e171_4_k_cu_84012475_232034cuda3std3__48in_placeE - _ZN40_INTERNAL_8034e171_4_k_cu_84012475_232034cuda3std3__45__cpo6cbeginE)
_ZN40_INTERNAL_8034e171_4_k_cu_84012475_232034cuda3std3__45__cpo6cbeginE:
	.zero		1
	.type		_ZN40_INTERNAL_8034e171_4_k_cu_84012475_232034cuda3std3__48in_placeE,@object
	.size		_ZN40_INTERNAL_8034e171_4_k_cu_84012475_232034cuda3std3__48in_placeE,(_ZN40_INTERNAL_8034e171_4_k_cu_84012475_232034cuda3std6ranges3__45__cpo9iter_moveE - _ZN40_INTERNAL_8034e171_4_k_cu_84012475_232034cuda3std3__48in_placeE)
_ZN40_INTERNAL_8034e171_4_k_cu_84012475_232034cuda3std3__48in_placeE:
	.zero		1
	.type		_ZN40_INTERNAL_8034e171_4_k_cu_84012475_232034cuda3std6ranges3__45__cpo9iter_moveE,@object
	.size		_ZN40_INTERNAL_8034e171_4_k_cu_84012475_232034cuda3std6ranges3__45__cpo9iter_moveE,(_ZN40_INTERNAL_8034e171_4_k_cu_84012475_232034cuda3std3__45__cpo5beginE - _ZN40_INTERNAL_8034e171_4_k_cu_84012475_232034cuda3std6ranges3__45__cpo9iter_moveE)
_ZN40_INTERNAL_8034e171_4_k_cu_84012475_232034cuda3std6ranges3__45__cpo9iter_moveE:
	.zero		1
	.type		_ZN40_INTERNAL_8034e171_4_k_cu_84012475_232034cuda3std3__45__cpo5beginE,@object
	.size		_ZN40_INTERNAL_8034e171_4_k_cu_84012475_232034cuda3std3__45__cpo5beginE,(_ZN40_INTERNAL_8034e171_4_k_cu_84012475_232034cuda3std3__442_GLOBAL__N__8034e171_4_k_cu_84012475_232036ignoreE - _ZN40_INTERNAL_8034e171_4_k_cu_84012475_232034cuda3std3__45__cpo5beginE)
_ZN40_INTERNAL_8034e171_4_k_cu_84012475_232034cuda3std3__45__cpo5beginE:
	.zero		1
	.type		_ZN40_INTERNAL_8034e171_4_k_cu_84012475_232034cuda3std3__442_GLOBAL__N__8034e171_4_k_cu_84012475_232036ignoreE,@object
	.size		_ZN40_INTERNAL_8034e171_4_k_cu_84012475_232034cuda3std3__442_GLOBAL__N__8034e171_4_k_cu_84012475_232036ignoreE,(_ZN40_INTERNAL_8034e171_4_k_cu_84012475_232034cute7productE - _ZN40_INTERNAL_8034e171_4_k_cu_84012475_232034cuda3std3__442_GLOBAL__N__8034e171_4_k_cu_84012475_232036ignoreE)
_ZN40_INTERNAL_8034e171_4_k_cu_84012475_232034cuda3std3__442_GLOBAL__N__8034e171_4_k_cu_84012475_232036ignoreE:
	.zero		1
	.type		_ZN40_INTERNAL_8034e171_4_k_cu_84012475_232034cute7productE,@object
	.size		_ZN40_INTERNAL_8034e171_4_k_cu_84012475_232034cute7productE,(_ZN40_INTERNAL_8034e171_4_k_cu_84012475_232034cuda3std3__45__cpo3endE - _ZN40_INTERNAL_8034e171_4_k_cu_84012475_232034cute7productE)
_ZN40_INTERNAL_8034e171_4_k_cu_84012475_232034cute7productE:
	.zero		1
	.type		_ZN40_INTERNAL_8034e171_4_k_cu_84012475_232034cuda3std3__45__cpo3endE,@object
	.size		_ZN40_INTERNAL_8034e171_4_k_cu_84012475_232034cuda3std3__45__cpo3endE,(_ZN40_INTERNAL_8034e171_4_k_cu_84012475_232034cuda3std3__419piecewise_constructE - _ZN40_INTERNAL_8034e171_4_k_cu_84012475_232034cuda3std3__45__cpo3endE)
_ZN40_INTERNAL_8034e171_4_k_cu_84012475_232034cuda3std3__45__cpo3endE:
	.zero		1
	.type		_ZN40_INTERNAL_8034e171_4_k_cu_84012475_232034cuda3std3__419piecewise_constructE,@object
	.size		_ZN40_INTERNAL_8034e171_4_k_cu_84012475_232034cuda3std3__419piecewise_constructE,(_ZN40_INTERNAL_8034e171_4_k_cu_84012475_232034cuda3std3__45__cpo4cendE - _ZN40_INTERNAL_8034e171_4_k_cu_84012475_232034cuda3std3__419piecewise_constructE)
_ZN40_INTERNAL_8034e171_4_k_cu_84012475_232034cuda3std3__419piecewise_constructE:
	.zero		1
	.type		_ZN40_INTERNAL_8034e171_4_k_cu_84012475_232034cuda3std3__45__cpo4cendE,@object
	.size		_ZN40_INTERNAL_8034e171_4_k_cu_84012475_232034cuda3std3__45__cpo4cendE,(_ZN40_INTERNAL_8034e171_4_k_cu_84012475_232034cuda3std6ranges3__45__cpo4swapE - _ZN40_INTERNAL_8034e171_4_k_cu_84012475_232034cuda3std3__45__cpo4cendE)
_ZN40_INTERNAL_8034e171_4_k_cu_84012475_232034cuda3std3__45__cpo4cendE:
	.zero		1
	.type		_ZN40_INTERNAL_8034e171_4_k_cu_84012475_232034cuda3std6ranges3__45__cpo4swapE,@object
	.size		_ZN40_INTERNAL_8034e171_4_k_cu_84012475_232034cuda3std6ranges3__45__cpo4swapE,(.L_8 - _ZN40_INTERNAL_8034e171_4_k_cu_84012475_232034cuda3std6ranges3__45__cpo4swapE)
_ZN40_INTERNAL_8034e171_4_k_cu_84012475_232034cuda3std6ranges3__45__cpo4swapE:
	.zero		1
.L_8:


//--------------------- .nv.constant0._ZN7cutlass13device_kernelINS_4gemm6kernel13GemmUniversalIN4cute5tupleIJiiiiEEENS1_10collective13CollectiveMmaINS1_34MainloopSm90TmaGmmaWarpSpecializedILi2ENS5_IJNS4_1CILi1EEESB_SB_EEENS1_35KernelTmaWarpSpecializedCooperativeEEENS5_IJNSA_ILi128EEENSA_ILi64EEESG_EEEfNS5_IJlSB_lEEEfSI_NS4_8TiledMMAINS4_8MMA_AtomIJNS4_4SM904GMMA29MMA_64x64x8_F32TF32TF32_SS_TNILNSM_7ScaleInE1ELSO_1EEEEEENS4_6LayoutINS5_IJNSA_ILi2EEESB_SB_EEENS5_IJSB_NSA_ILi0EEESU_EEEEENS5_IJNS4_10UnderscoreESX_SX_EEEEENS4_13SM90_TMA_LOADENS4_14ComposedLayoutINS4_7SwizzleILi3ELi4ELi3EEENS4_18smem_ptr_flag_bitsILi32EEENSR_INS5_IJNSA_ILi8EEENSA_ILi32EEEEEENS5_IJS17_SB_EEEEEEEvNS4_8identityES10_S1B_vS1C_EENS_8epilogue10collective6detail29Sm90TmaWarpSpecializedAdapterINS1F_15DefaultEpilogueIfSI_SI_NS1E_6thread17LinearCombinationIfLi1EffLNS1J_9ScaleType4KindE0ELNS_15FloatRoundStyleE2EfEENS1_15EpilogueDefaultEEEEEvvEEEEvNT_6ParamsE --------------------------
	.section	.nv.constant0._ZN7cutlass13device_kernelINS_4gemm6kernel13GemmUniversalIN4cute5tupleIJiiiiEEENS1_10collective13CollectiveMmaINS1_34MainloopSm90TmaGmmaWarpSpecializedILi2ENS5_IJNS4_1CILi1EEESB_SB_EEENS1_35KernelTmaWarpSpecializedCooperativeEEENS5_IJNSA_ILi128EEENSA_ILi64EEESG_EEEfNS5_IJlSB_lEEEfSI_NS4_8TiledMMAINS4_8MMA_AtomIJNS4_4SM904GMMA29MMA_64x64x8_F32TF32TF32_SS_TNILNSM_7ScaleInE1ELSO_1EEEEEENS4_6LayoutINS5_IJNSA_ILi2EEESB_SB_EEENS5_IJSB_NSA_ILi0EEESU_EEEEENS5_IJNS4_10UnderscoreESX_SX_EEEEENS4_13SM90_TMA_LOADENS4_14ComposedLayoutINS4_7SwizzleILi3ELi4ELi3EEENS4_18smem_ptr_flag_bitsILi32EEENSR_INS5_IJNSA_ILi8EEENSA_ILi32EEEEEENS5_IJS17_SB_EEEEEEEvNS4_8identityES10_S1B_vS1C_EENS_8epilogue10collective6detail29Sm90TmaWarpSpecializedAdapterINS1F_15DefaultEpilogueIfSI_SI_NS1E_6thread17LinearCombinationIfLi1EffLNS1J_9ScaleType4KindE0ELNS_15FloatRoundStyleE2EfEENS1_15EpilogueDefaultEEEEEvvEEEEvNT_6ParamsE,"a",@progbits
	.sectionflags	@""
	.align	4
.nv.constant0._ZN7cutlass13device_kernelINS_4gemm6kernel13GemmUniversalIN4cute5tupleIJiiiiEEENS1_10collective13CollectiveMmaINS1_34MainloopSm90TmaGmmaWarpSpecializedILi2ENS5_IJNS4_1CILi1EEESB_SB_EEENS1_35KernelTmaWarpSpecializedCooperativeEEENS5_IJNSA_ILi128EEENSA_ILi64EEESG_EEEfNS5_IJlSB_lEEEfSI_NS4_8TiledMMAINS4_8MMA_AtomIJNS4_4SM904GMMA29MMA_64x64x8_F32TF32TF32_SS_TNILNSM_7ScaleInE1ELSO_1EEEEEENS4_6LayoutINS5_IJNSA_ILi2EEESB_SB_EEENS5_IJSB_NSA_ILi0EEESU_EEEEENS5_IJNS4_10UnderscoreESX_SX_EEEEENS4_13SM90_TMA_LOADENS4_14ComposedLayoutINS4_7SwizzleILi3ELi4ELi3EEENS4_18smem_ptr_flag_bitsILi32EEENSR_INS5_IJNSA_ILi8EEENSA_ILi32EEEEEENS5_IJS17_SB_EEEEEEEvNS4_8identityES10_S1B_vS1C_EENS_8epilogue10collective6detail29Sm90TmaWarpSpecializedAdapterINS1F_15DefaultEpilogueIfSI_SI_NS1E_6thread17LinearCombinationIfLi1EffLNS1J_9ScaleType4KindE0ELNS_15FloatRoundStyleE2EfEENS1_15EpilogueDefaultEEEEEvvEEEEvNT_6ParamsE:
	.zero		1664


//--------------------- SYMBOLS --------------------------

	.type		.nv.reservedSmem.offset0,@object
	.size		.nv.reservedSmem.offset0,0x4
	.type		__assertfail,@function
